//
// Generated by NVIDIA NVVM Compiler
//
// Compiler Build ID: CL-36424714
// Cuda compilation tools, release 13.0, V13.0.88
// Based on NVVM 20.0.0
//

.version 9.0
.target sm_100
.address_size 64

	// .globl	_ZN7GPUfunc6kernelEPdS0_i

.visible .entry _ZN7GPUfunc6kernelEPdS0_i(
	.param .u64 .ptr .align 1 _ZN7GPUfunc6kernelEPdS0_i_param_0,
	.param .u64 .ptr .align 1 _ZN7GPUfunc6kernelEPdS0_i_param_1,
	.param .u32 _ZN7GPUfunc6kernelEPdS0_i_param_2
)
{
	.local .align 8 .b8 	__local_depot0[117640];
	.reg .b64 	%SP;
	.reg .b64 	%SPL;
	.reg .pred 	%p<21>;
	.reg .b32 	%r<70>;
	.reg .b64 	%rd<47>;
	.reg .b64 	%fd<68>;

	mov.u64 	%SPL, __local_depot0;
	ld.param.u64 	%rd18, [_ZN7GPUfunc6kernelEPdS0_i_param_1];
	mov.u32 	%r33, %tid.x;
	mov.u32 	%r34, %ctaid.x;
	mov.u32 	%r35, %ntid.x;
	mad.lo.s32 	%r1, %r35, %r34, %r33;
	shr.s32 	%r36, %r1, 31;
	shr.u32 	%r37, %r36, 30;
	add.s32 	%r38, %r1, %r37;
	and.b32  	%r39, %r38, -4;
	sub.s32 	%r32, %r1, %r39;
	setp.gt.s32 	%p1, %r32, 1;
	@%p1 bra 	$L__BB0_4;
	setp.eq.s32 	%p4, %r32, 0;
	@%p4 bra 	$L__BB0_7;
	setp.eq.s32 	%p5, %r32, 1;
	@%p5 bra 	$L__BB0_3;
	bra.uni 	$L__BB0_35;
$L__BB0_3:
	add.u64 	%rd4, %SPL, 0;
	mov.b32 	%r58, 0;
	bra.uni 	$L__BB0_15;
$L__BB0_4:
	setp.eq.s32 	%p2, %r32, 2;
	@%p2 bra 	$L__BB0_21;
	setp.eq.s32 	%p3, %r32, 3;
	@%p3 bra 	$L__BB0_6;
	bra.uni 	$L__BB0_35;
$L__BB0_6:
	add.u64 	%rd10, %SPL, 0;
	mov.b32 	%r64, 0;
	bra.uni 	$L__BB0_29;
$L__BB0_7:
	add.u64 	%rd1, %SPL, 0;
	mov.b32 	%r55, 0;
$L__BB0_8:
	mul.wide.u32 	%rd35, %r55, 8;
	add.s64 	%rd2, %rd1, %rd35;
	mov.b64 	%rd36, 4607182418800017408;
	st.local.u64 	[%rd2], %rd36;
	setp.ne.s32 	%p15, %r55, 14704;
	@%p15 bra 	$L__BB0_43;
	mov.f64 	%fd67, 0d0000000000000000;
	mov.b32 	%r56, 0;
$L__BB0_10:
	mov.b32 	%r57, 0;
$L__BB0_11:
	mul.wide.u32 	%rd38, %r57, 8;
	add.s64 	%rd3, %rd1, %rd38;
	ld.local.f64 	%fd44, [%rd3];
	add.f64 	%fd67, %fd67, %fd44;
	setp.eq.s32 	%p16, %r57, 14704;
	@%p16 bra 	$L__BB0_13;
	ld.local.f64 	%fd45, [%rd3+8];
	add.f64 	%fd46, %fd67, %fd45;
	ld.local.f64 	%fd47, [%rd3+16];
	add.f64 	%fd48, %fd46, %fd47;
	ld.local.f64 	%fd49, [%rd3+24];
	add.f64 	%fd67, %fd48, %fd49;
	add.s32 	%r57, %r57, 4;
	bra.uni 	$L__BB0_11;
$L__BB0_13:
	add.s32 	%r56, %r56, 1;
	setp.ne.s32 	%p17, %r56, 1000;
	@%p17 bra 	$L__BB0_10;
	bra.uni 	$L__BB0_42;
$L__BB0_14:
	mov.b64 	%rd32, 4607182418800017408;
	st.local.u64 	[%rd5+8], %rd32;
	st.local.u64 	[%rd5+16], %rd32;
	st.local.u64 	[%rd5+24], %rd32;
	add.s32 	%r58, %r58, 4;
$L__BB0_15:
	mul.wide.u32 	%rd30, %r58, 8;
	add.s64 	%rd5, %rd4, %rd30;
	mov.b64 	%rd31, 4607182418800017408;
	st.local.u64 	[%rd5], %rd31;
	setp.ne.s32 	%p12, %r58, 14704;
	@%p12 bra 	$L__BB0_14;
	mov.f64 	%fd67, 0d0000000000000000;
	mov.b32 	%r59, 0;
$L__BB0_17:
	mov.b32 	%r60, 0;
$L__BB0_18:
	mul.wide.u32 	%rd33, %r60, 8;
	add.s64 	%rd6, %rd4, %rd33;
	ld.local.f64 	%fd37, [%rd6];
	add.f64 	%fd67, %fd67, %fd37;
	setp.eq.s32 	%p13, %r60, 14704;
	@%p13 bra 	$L__BB0_20;
	ld.local.f64 	%fd38, [%rd6+8];
	add.f64 	%fd39, %fd67, %fd38;
	ld.local.f64 	%fd40, [%rd6+16];
	add.f64 	%fd41, %fd39, %fd40;
	ld.local.f64 	%fd42, [%rd6+24];
	add.f64 	%fd67, %fd41, %fd42;
	add.s32 	%r60, %r60, 4;
	bra.uni 	$L__BB0_18;
$L__BB0_20:
	add.s32 	%r59, %r59, 1;
	setp.ne.s32 	%p14, %r59, 1000;
	@%p14 bra 	$L__BB0_17;
	bra.uni 	$L__BB0_42;
$L__BB0_21:
	add.u64 	%rd7, %SPL, 0;
	mov.b32 	%r61, 0;
$L__BB0_22:
	mul.wide.u32 	%rd25, %r61, 8;
	add.s64 	%rd8, %rd7, %rd25;
	mov.b64 	%rd26, 4607182418800017408;
	st.local.u64 	[%rd8], %rd26;
	setp.ne.s32 	%p9, %r61, 14704;
	@%p9 bra 	$L__BB0_44;
	mov.f64 	%fd67, 0d0000000000000000;
	mov.b32 	%r62, 0;
$L__BB0_24:
	mov.b32 	%r63, 0;
$L__BB0_25:
	mul.wide.u32 	%rd28, %r63, 8;
	add.s64 	%rd9, %rd7, %rd28;
	ld.local.f64 	%fd30, [%rd9];
	add.f64 	%fd67, %fd67, %fd30;
	setp.eq.s32 	%p10, %r63, 14704;
	@%p10 bra 	$L__BB0_27;
	ld.local.f64 	%fd31, [%rd9+8];
	add.f64 	%fd32, %fd67, %fd31;
	ld.local.f64 	%fd33, [%rd9+16];
	add.f64 	%fd34, %fd32, %fd33;
	ld.local.f64 	%fd35, [%rd9+24];
	add.f64 	%fd67, %fd34, %fd35;
	add.s32 	%r63, %r63, 4;
	bra.uni 	$L__BB0_25;
$L__BB0_27:
	add.s32 	%r62, %r62, 1;
	setp.ne.s32 	%p11, %r62, 1000;
	@%p11 bra 	$L__BB0_24;
	bra.uni 	$L__BB0_42;
$L__BB0_28:
	mov.b64 	%rd22, 4607182418800017408;
	st.local.u64 	[%rd11+8], %rd22;
	st.local.u64 	[%rd11+16], %rd22;
	st.local.u64 	[%rd11+24], %rd22;
	add.s32 	%r64, %r64, 4;
$L__BB0_29:
	mul.wide.u32 	%rd20, %r64, 8;
	add.s64 	%rd11, %rd10, %rd20;
	mov.b64 	%rd21, 4607182418800017408;
	st.local.u64 	[%rd11], %rd21;
	setp.ne.s32 	%p6, %r64, 14704;
	@%p6 bra 	$L__BB0_28;
	mov.f64 	%fd67, 0d0000000000000000;
	mov.b32 	%r65, 0;
$L__BB0_31:
	mov.b32 	%r66, 0;
$L__BB0_32:
	mul.wide.u32 	%rd23, %r66, 8;
	add.s64 	%rd12, %rd10, %rd23;
	ld.local.f64 	%fd23, [%rd12];
	add.f64 	%fd67, %fd67, %fd23;
	setp.eq.s32 	%p7, %r66, 14704;
	@%p7 bra 	$L__BB0_34;
	ld.local.f64 	%fd24, [%rd12+8];
	add.f64 	%fd25, %fd67, %fd24;
	ld.local.f64 	%fd26, [%rd12+16];
	add.f64 	%fd27, %fd25, %fd26;
	ld.local.f64 	%fd28, [%rd12+24];
	add.f64 	%fd67, %fd27, %fd28;
	add.s32 	%r66, %r66, 4;
	bra.uni 	$L__BB0_32;
$L__BB0_34:
	add.s32 	%r65, %r65, 1;
	setp.ne.s32 	%p8, %r65, 1000;
	@%p8 bra 	$L__BB0_31;
	bra.uni 	$L__BB0_42;
$L__BB0_35:
	add.u64 	%rd13, %SPL, 0;
	mov.b32 	%r67, 0;
$L__BB0_36:
	mul.wide.u32 	%rd40, %r67, 8;
	add.s64 	%rd14, %rd13, %rd40;
	mov.b64 	%rd41, 4607182418800017408;
	st.local.u64 	[%rd14], %rd41;
	setp.ne.s32 	%p18, %r67, 14704;
	@%p18 bra 	$L__BB0_45;
	add.s64 	%rd15, %rd13, 16;
	mov.f64 	%fd67, 0d0000000000000000;
	mov.b32 	%r68, 0;
$L__BB0_38:
	mov.b32 	%r69, 0;
	mov.u64 	%rd46, %rd15;
$L__BB0_39:
	ld.local.f64 	%fd51, [%rd46+-16];
	add.f64 	%fd67, %fd67, %fd51;
	setp.eq.s32 	%p19, %r69, 14704;
	@%p19 bra 	$L__BB0_41;
	ld.local.f64 	%fd52, [%rd46+-8];
	add.f64 	%fd53, %fd67, %fd52;
	ld.local.f64 	%fd54, [%rd46];
	add.f64 	%fd55, %fd53, %fd54;
	ld.local.f64 	%fd56, [%rd46+8];
	add.f64 	%fd67, %fd55, %fd56;
	add.s32 	%r69, %r69, 4;
	add.s64 	%rd46, %rd46, 32;
	bra.uni 	$L__BB0_39;
$L__BB0_41:
	add.s32 	%r68, %r68, 1;
	setp.ne.s32 	%p20, %r68, 1000;
	@%p20 bra 	$L__BB0_38;
$L__BB0_42:
	cvta.to.global.u64 	%rd43, %rd18;
	mul.wide.s32 	%rd44, %r1, 8;
	add.s64 	%rd45, %rd43, %rd44;
	st.global.f64 	[%rd45], %fd67;
	ret;
$L__BB0_43:
	mov.b64 	%rd37, 4607182418800017408;
	st.local.u64 	[%rd2+8], %rd37;
	st.local.u64 	[%rd2+16], %rd37;
	st.local.u64 	[%rd2+24], %rd37;
	add.s32 	%r55, %r55, 4;
	bra.uni 	$L__BB0_8;
$L__BB0_44:
	mov.b64 	%rd27, 4607182418800017408;
	st.local.u64 	[%rd8+8], %rd27;
	st.local.u64 	[%rd8+16], %rd27;
	st.local.u64 	[%rd8+24], %rd27;
	add.s32 	%r61, %r61, 4;
	bra.uni 	$L__BB0_22;
$L__BB0_45:
	mov.b64 	%rd42, 4607182418800017408;
	st.local.u64 	[%rd14+8], %rd42;
	st.local.u64 	[%rd14+16], %rd42;
	st.local.u64 	[%rd14+24], %rd42;
	add.s32 	%r67, %r67, 4;
	bra.uni 	$L__BB0_36;

}


// ===== COMPILED SASS (sm_100) =====

	.target	sm_100

	.elftype	@"ET_EXEC"


//--------------------- .note.nv.tkinfo           --------------------------
	.section	.note.nv.tkinfo,"",@"SHT_NOTE"
	.sectionflags	@"SHF_NOTE_NV_TKINFO"
	.tkinfo
        /*0018*/ 	.word	0x00000002
        /*0030*/ 	.string	""
        /*0030*/ 	.string	"ptxas"
        /*0030*/ 	.string	"Cuda compilation tools, release 13.0, V13.0.88"
        /*0030*/ 	.string	"Build cuda_13.0.r13.0/compiler.36424714_0"
        /*0030*/ 	.string	"-arch sm_100 -m 64 "



//--------------------- .note.nv.cuinfo           --------------------------
	.section	.note.nv.cuinfo,"",@"SHT_NOTE"
	.sectionflags	@"SHF_NOTE_NV_CUINFO"
        /*0018*/ 	.short	0x0002
        /*001a*/ 	.short	0x0064
        /*001c*/ 	.short	0x0082
	.zero		2


//--------------------- .nv.info                  --------------------------
	.section	.nv.info,"",@"SHT_CUDA_INFO"
	.align	4


	//----- nvinfo : EIATTR_REGCOUNT
	.align		4
        /*0000*/ 	.byte	0x04, 0x2f
        /*0002*/ 	.short	(.L_1 - .L_0)
	.align		4
.L_0:
        /*0004*/ 	.word	index@(_ZN7GPUfunc6kernelEPdS0_i)
        /*0008*/ 	.word	0x00000020


	//----- nvinfo : EIATTR_FRAME_SIZE
	.align		4
.L_1:
        /*000c*/ 	.byte	0x04, 0x11
        /*000e*/ 	.short	(.L_3 - .L_2)
	.align		4
.L_2:
        /*0010*/ 	.word	index@(_ZN7GPUfunc6kernelEPdS0_i)
        /*0014*/ 	.word	0x0001cb88


	//----- nvinfo : EIATTR_MIN_STACK_SIZE
	.align		4
.L_3:
        /*0018*/ 	.byte	0x04, 0x12
        /*001a*/ 	.short	(.L_5 - .L_4)
	.align		4
.L_4:
        /*001c*/ 	.word	index@(_ZN7GPUfunc6kernelEPdS0_i)
        /*0020*/ 	.word	0x0001cb88
.L_5:


//--------------------- .nv.compat                --------------------------
	.section	.nv.compat,"",@"SHT_CUDA_COMPAT_INFO"
	.align	4
        /*0000*/ 	.byte	0x02, 0x09, 0x00, 0x00, 0x02, 0x02, 0x01, 0x00, 0x02, 0x05, 0x05, 0x00, 0x03, 0x07, 0x01, 0x01
        /*0010*/ 	.byte	0x02, 0x03, 0x00, 0x00, 0x02, 0x06, 0x01, 0x00, 0x04, 0x0b, 0x08, 0x00, 0x01, 0x00, 0x00, 0x00
        /*0020*/ 	.byte	0x00, 0x00, 0x00, 0x00


//--------------------- .nv.info._ZN7GPUfunc6kernelEPdS0_i --------------------------
	.section	.nv.info._ZN7GPUfunc6kernelEPdS0_i,"",@"SHT_CUDA_INFO"
	.sectionflags	@""
	.align	4


	//----- nvinfo : EIATTR_CUDA_API_VERSION
	.align		4
        /*0000*/ 	.byte	0x04, 0x37
        /*0002*/ 	.short	(.L_7 - .L_6)
.L_6:
        /*0004*/ 	.word	0x00000082


	//----- nvinfo : EIATTR_KPARAM_INFO
	.align		4
.L_7:
        /*0008*/ 	.byte	0x04, 0x17
        /*000a*/ 	.short	(.L_9 - .L_8)
.L_8:
        /*000c*/ 	.word	0x00000000
        /*0010*/ 	.short	0x0002
        /*0012*/ 	.short	0x0010
        /*0014*/ 	.byte	0x00, 0xf0, 0x11, 0x00


	//----- nvinfo : EIATTR_KPARAM_INFO
	.align		4
.L_9:
        /*0018*/ 	.byte	0x04, 0x17
        /*001a*/ 	.short	(.L_11 - .L_10)
.L_10:
        /*001c*/ 	.word	0x00000000
        /*0020*/ 	.short	0x0001
        /*0022*/ 	.short	0x0008
        /*0024*/ 	.byte	0x00, 0xf5, 0x21, 0x00


	//----- nvinfo : EIATTR_KPARAM_INFO
	.align		4
.L_11:
        /*0028*/ 	.byte	0x04, 0x17
        /*002a*/ 	.short	(.L_13 - .L_12)
.L_12:
        /*002c*/ 	.word	0x00000000
        /*0030*/ 	.short	0x0000
        /*0032*/ 	.short	0x0000
        /*0034*/ 	.byte	0x00, 0xf5, 0x21, 0x00


	//----- nvinfo : EIATTR_SPARSE_MMA_MASK
	.align		4
.L_13:
        /*0038*/ 	.byte	0x03, 0x50
        /*003a*/ 	.short	0x0000


	//----- nvinfo : EIATTR_MAXREG_COUNT
	.align		4
        /*003c*/ 	.byte	0x03, 0x1b
        /*003e*/ 	.short	0x00ff


	//----- nvinfo : EIATTR_MERCURY_ISA_VERSION
	.align		4
        /*0040*/ 	.byte	0x03, 0x5f
        /*0042*/ 	.short	0x0101


	//----- nvinfo : EIATTR_VRC_CTA_INIT_COUNT
	.align		4
        /*0044*/ 	.byte	0x02, 0x4a
	.zero		1
	.zero		1


	//----- nvinfo : EIATTR_EXIT_INSTR_OFFSETS
	.align		4
        /*0048*/ 	.byte	0x04, 0x1c
        /*004a*/ 	.short	(.L_15 - .L_14)


	//   ....[0]....
.L_14:
        /*004c*/ 	.word	0x000098b0


	//----- nvinfo : EIATTR_INDIRECT_BRANCH_TARGETS
	.align		4
.L_15:
        /*0050*/ 	.byte	0x04, 0x34
        /*0052*/ 	.short	(.L_17 - .L_16)


	//   ....[0]....
.L_16:
        /*0054*/ 	.word	.L_x_23@srel
        /*0058*/ 	.short	0x0
        /*005a*/ 	.short	0x0
        /*005c*/ 	.word	0x3
        /*0060*/ 	.word	.L_x_24@srel
        /*0064*/ 	.word	.L_x_25@srel
        /*0068*/ 	.word	.L_x_26@srel


	//   ....[1]....
        /*006c*/ 	.word	.L_x_27@srel
        /*0070*/ 	.short	0x0
        /*0072*/ 	.short	0x0
        /*0074*/ 	.word	0x3
        /*0078*/ 	.word	.L_x_28@srel
        /*007c*/ 	.word	.L_x_29@srel
        /*0080*/ 	.word	.L_x_30@srel


	//----- nvinfo : EIATTR_CRS_STACK_SIZE
	.align		4
.L_17:
        /*0084*/ 	.byte	0x04, 0x1e
        /*0086*/ 	.short	(.L_19 - .L_18)
.L_18:
        /*0088*/ 	.word	0x00000000


	//----- nvinfo : EIATTR_CBANK_PARAM_SIZE
	.align		4
.L_19:
        /*008c*/ 	.byte	0x03, 0x19
        /*008e*/ 	.short	0x0014


	//----- nvinfo : EIATTR_PARAM_CBANK
	.align		4
        /*0090*/ 	.byte	0x04, 0x0a
        /*0092*/ 	.short	(.L_21 - .L_20)
	.align		4
.L_20:
        /*0094*/ 	.word	index@(.nv.constant0._ZN7GPUfunc6kernelEPdS0_i)
        /*0098*/ 	.short	0x0380
        /*009a*/ 	.short	0x0014


	//----- nvinfo : EIATTR_SW_WAR
	.align		4
.L_21:
        /*009c*/ 	.byte	0x04, 0x36
        /*009e*/ 	.short	(.L_23 - .L_22)
.L_22:
        /*00a0*/ 	.word	0x00000008
.L_23:


//--------------------- .nv.callgraph             --------------------------
	.section	.nv.callgraph,"",@"SHT_CUDA_CALLGRAPH"
	.align	4
	.sectionentsize	8
	.align		4
        /*0000*/ 	.word	0x00000000
	.align		4
        /*0004*/ 	.word	0xffffffff
	.align		4
        /*0008*/ 	.word	0x00000000
	.align		4
        /*000c*/ 	.word	0xfffffffe
	.align		4
        /*0010*/ 	.word	0x00000000
	.align		4
        /*0014*/ 	.word	0xfffffffd
	.align		4
        /*0018*/ 	.word	0x00000000
	.align		4
        /*001c*/ 	.word	0xfffffffc


//--------------------- .nv.constant2._ZN7GPUfunc6kernelEPdS0_i --------------------------
	.section	.nv.constant2._ZN7GPUfunc6kernelEPdS0_i,"a",@progbits
	.sectionflags	@""
	.align	4
.nv.constant2._ZN7GPUfunc6kernelEPdS0_i:
        /*0000*/ 	.byte	0xf0, 0x1f, 0x00, 0x00, 0x40, 0x01, 0x00, 0x00, 0xc0, 0x5d, 0x00, 0x00, 0xd0, 0x79, 0x00, 0x00
        /*0010*/ 	.byte	0x10, 0x3f, 0x00, 0x00, 0xd0, 0x5d, 0x00, 0x00


//--------------------- .text._ZN7GPUfunc6kernelEPdS0_i --------------------------
	.section	.text._ZN7GPUfunc6kernelEPdS0_i,"ax",@progbits
	.align	128
        .global         _ZN7GPUfunc6kernelEPdS0_i
        .type           _ZN7GPUfunc6kernelEPdS0_i,@function
        .size           _ZN7GPUfunc6kernelEPdS0_i,(.L_x_31 - _ZN7GPUfunc6kernelEPdS0_i)
        .other          _ZN7GPUfunc6kernelEPdS0_i,@"STO_CUDA_ENTRY STV_DEFAULT"
_ZN7GPUfunc6kernelEPdS0_i:
.text._ZN7GPUfunc6kernelEPdS0_i:
[----:B------:R-:W0:Y:S01]  /*0000*/  LDC R1, c[0x0][0x37c] ;  /* 0x0000df00ff017b82 */ /* 0x000e220000000800 */
[----:B------:R-:W1:Y:S07]  /*0010*/  S2R R20, SR_TID.X ;  /* 0x0000000000147919 */ /* 0x000e6e0000002100 */
[----:B------:R-:W1:Y:S01]  /*0020*/  S2UR UR4, SR_CTAID.X ;  /* 0x00000000000479c3 */ /* 0x000e620000002500 */
[----:B------:R-:W2:Y:S01]  /*0030*/  LDCU.64 UR6, c[0x0][0x358] ;  /* 0x00006b00ff0677ac */ /* 0x000ea20008000a00 */
[----:B------:R-:W-:Y:S01]  /*0040*/  BSSY.RECONVERGENT B1, `(.L_x_0) ;  /* 0x0000983000017945 */ /* 0x000fe20003800200 */
[----:B0-----:R-:W-:-:S05]  /*0050*/  VIADD R1, R1, 0xfffe3478 ;  /* 0xfffe347801017836 */ /* 0x001fca0000000000 */
[----:B------:R-:W1:Y:S02]  /*0060*/  LDC R3, c[0x0][0x360] ;  /* 0x0000d800ff037b82 */ /* 0x000e640000000800 */
[----:B-1----:R-:W-:-:S05]  /*0070*/  IMAD R20, R3, UR4, R20 ;  /* 0x0000000403147c24 */ /* 0x002fca000f8e0214 */
[----:B------:R-:W-:-:S04]  /*0080*/  SHF.R.S32.HI R3, RZ, 0x1f, R20 ;  /* 0x0000001fff037819 */ /* 0x000fc80000011414 */
[----:B------:R-:W-:-:S04]  /*0090*/  LEA.HI R3, R3, R20, RZ, 0x2 ;  /* 0x0000001403037211 */ /* 0x000fc800078f10ff */
[----:B------:R-:W-:-:S05]  /*00a0*/  LOP3.LUT R3, R3, 0xfffffffc, RZ, 0xc0, !PT ;  /* 0xfffffffc03037812 */ /* 0x000fca00078ec0ff */
[----:B------:R-:W-:-:S05]  /*00b0*/  IMAD.IADD R3, R20, 0x1, -R3 ;  /* 0x0000000114037824 */ /* 0x000fca00078e0a03 */
[----:B------:R-:W-:-:S13]  /*00c0*/  ISETP.GT.AND P0, PT, R3, 0x1, PT ;  /* 0x000000010300780c */ /* 0x000fda0003f04270 */
[----:B--2---:R-:W-:Y:S05]  /*00d0*/  @P0 BRA `(.L_x_1) ;  /* 0x0000003c00740947 */ /* 0x004fea0003800000 */
[----:B------:R-:W-:Y:S01]  /*00e0*/  VIMNMX.U32 R3, PT, PT, R3, 0x2, PT ;  /* 0x0000000203037848 */ /* 0x000fe20003fe0000 */
[----:B------:R-:W-:Y:S03]  /*00f0*/  BSSY.RELIABLE B0, `(.L_x_2) ;  /* 0x00003da000007945 */ /* 0x000fe60003800100 */
[----:B------:R-:W-:-:S04]  /*0100*/  SHF.L.U32 R0, R3, 0x2, RZ ;  /* 0x0000000203007819 */ /* 0x000fc800000006ff */
[----:B------:R-:W0:Y:S02]  /*0110*/  LDC R2, c[0x2][R0] ;  /* 0x0080000000027b82 */ /* 0x000e240000000800 */
[----:B0-----:R-:W-:-:S04]  /*0120*/  SHF.R.S32.HI R3, RZ, 0x1f, R2 ;  /* 0x0000001fff037819 */ /* 0x001fc80000011402 */
.L_x_23:
[----:B------:R-:W-:Y:S05]  /*0130*/  BRX R2 -0x140                                (*"BRANCH_TARGETS .L_x_24,.L_x_25,.L_x_26"*) ;  /* 0xfffffffc02b07949 */ /* 0x000fea000383ffff */
.L_x_25:
[----:B------:R-:W-:Y:S02]  /*0140*/  IMAD.MOV.U32 R2, RZ, RZ, 0x0 ;  /* 0x00000000ff027424 */ /* 0x000fe400078e00ff */
[----:B------:R-:W-:Y:S02]  /*0150*/  HFMA2 R0, -RZ, RZ, 0, 2.384185791015625e-07 ;  /* 0x00000004ff007431 */ /* 0x000fe400000001ff */
[----:B------:R-:W-:Y:S02]  /*0160*/  IMAD.MOV.U32 R3, RZ, RZ, 0x3ff00000 ;  /* 0x3ff00000ff037424 */ /* 0x000fe400078e00ff */
[----:B------:R-:W-:-:S03]  /*0170*/  VIADD R5, R1, 0x20 ;  /* 0x0000002001057836 */ /* 0x000fc60000000000 */
[----:B------:R0:W-:Y:S04]  /*0180*/  STL.64 [R1], R2 ;  /* 0x0000000201007387 */ /* 0x0001e80000100a00 */
[----:B------:R0:W-:Y:S04]  /*0190*/  STL.64 [R1+0x8], R2 ;  /* 0x0000080201007387 */ /* 0x0001e80000100a00 */
[----:B------:R0:W-:Y:S04]  /*01a0*/  STL.64 [R1+0x10], R2 ;  /* 0x0000100201007387 */ /* 0x0001e80000100a00 */
[----:B------:R0:W-:Y:S04]  /*01b0*/  STL.64 [R1+0x18], R2 ;  /* 0x0000180201007387 */ /* 0x0001e80000100a00 */
[----:B------:R0:W-:Y:S02]  /*01c0*/  STL.64 [R1+0x20], R2 ;  /* 0x0000200201007387 */ /* 0x0001e40000100a00 */
.L_x_3:
[C---:B------:R-:W-:Y:S01]  /*01d0*/  VIADD R4, R0.reuse, 0x4 ;  /* 0x0000000400047836 */ /* 0x040fe20000000000 */
[----:B------:R-:W-:Y:S01]  /*01e0*/  IADD3 R6, PT, PT, R0, 0x8, RZ ;  /* 0x0000000800067810 */ /* 0x000fe20007ffe0ff */
[----:B------:R-:W-:Y:S02]  /*01f0*/  STL.64 [R5+0x8], R2 ;  /* 0x0000080205007387 */ /* 0x000fe40000100a00 */
[--C-:B--2---:R-:W-:Y:S01]  /*0200*/  IMAD R7, R4, 0x8, R1.reuse ;  /* 0x0000000804077824 */ /* 0x104fe200078e0201 */
[----:B------:R-:W-:Y:S01]  /*0210*/  LEA R9, R6, R1, 0x3 ;  /* 0x0000000106097211 */ /* 0x000fe200078e18ff */
[C---:B------:R-:W-:Y:S01]  /*0220*/  VIADD R4, R0.reuse, 0xc ;  /* 0x0000000c00047836 */ /* 0x040fe20000000000 */
[----:B------:R-:W-:Y:S01]  /*0230*/  STL.64 [R5+0x10], R2 ;  /* 0x0000100205007387 */ /* 0x000fe20000100a00 */
[----:B------:R-:W-:Y:S02]  /*0240*/  VIADD R6, R0, 0x10 ;  /* 0x0000001000067836 */ /* 0x000fe40000000000 */
[----:B------:R-:W-:Y:S01]  /*0250*/  IMAD R11, R4, 0x8, R1 ;  /* 0x00000008040b7824 */ /* 0x000fe200078e0201 */
[----:B------:R1:W-:Y:S01]  /*0260*/  STL.64 [R5+0x18], R2 ;  /* 0x0000180205007387 */ /* 0x0003e20000100a00 */
[----:B------:R-:W-:-:S03]  /*0270*/  IADD3 R4, PT, PT, R0, 0x14, RZ ;  /* 0x0000001400047810 */ /* 0x000fc60007ffe0ff */
[----:B------:R-:W-:Y:S04]  /*0280*/  STL.64 [R7], R2 ;  /* 0x0000000207007387 */ /* 0x000fe80000100a00 */
[----:B------:R-:W-:Y:S01]  /*0290*/  STL.64 [R7+0x8], R2 ;  /* 0x0000080207007387 */ /* 0x000fe20000100a00 */
[----:B-1----:R-:W-:-:S03]  /*02a0*/  IMAD R5, R6, 0x8, R1 ;  /* 0x0000000806057824 */ /* 0x002fc600078e0201 */
[----:B------:R-:W-:Y:S01]  /*02b0*/  STL.64 [R7+0x10], R2 ;  /* 0x0000100207007387 */ /* 0x000fe20000100a00 */
[----:B------:R-:W-:-:S03]  /*02c0*/  VIADD R6, R0, 0x18 ;  /* 0x0000001800067836 */ /* 0x000fc60000000000 */
[----:B------:R1:W-:Y:S04]  /*02d0*/  STL.64 [R7+0x18], R2 ;  /* 0x0000180207007387 */ /* 0x0003e80000100a00 */
[----:B------:R-:W-:Y:S04]  /*02e0*/  STL.64 [R9], R2 ;  /* 0x0000000209007387 */ /* 0x000fe80000100a00 */
[----:B------:R-:W-:Y:S04]  /*02f0*/  STL.64 [R9+0x8], R2 ;  /* 0x0000080209007387 */ /* 0x000fe80000100a00 */
[----:B------:R-:W-:Y:S01]  /*0300*/  STL.64 [R9+0x10], R2 ;  /* 0x0000100209007387 */ /* 0x000fe20000100a00 */
[----:B-1----:R-:W-:Y:S01]  /*0310*/  LEA R7, R4, R1, 0x3 ;  /* 0x0000000104077211 */ /* 0x002fe200078e18ff */
[----:B------:R-:W-:-:S02]  /*0320*/  VIADD R4, R0, 0x1c ;  /* 0x0000001c00047836 */ /* 0x000fc40000000000 */
[----:B------:R1:W-:Y:S04]  /*0330*/  STL.64 [R9+0x18], R2 ;  /* 0x0000180209007387 */ /* 0x0003e80000100a00 */
[----:B------:R-:W-:Y:S04]  /*0340*/  STL.64 [R11], R2 ;  /* 0x000000020b007387 */ /* 0x000fe80000100a00 */
[----:B------:R-:W-:Y:S01]  /*0350*/  STL.64 [R11+0x8], R2 ;  /* 0x000008020b007387 */ /* 0x000fe20000100a00 */
[----:B-1----:R-:W-:Y:S01]  /*0360*/  IMAD R9, R6, 0x8, R1 ;  /* 0x0000000806097824 */ /* 0x002fe200078e0201 */
[----:B------:R-:W-:-:S02]  /*0370*/  IADD3 R6, PT, PT, R0, 0x20, RZ ;  /* 0x0000002000067810 */ /* 0x000fc40007ffe0ff */
[----:B------:R-:W-:Y:S04]  /*0380*/  STL.64 [R11+0x10], R2 ;  /* 0x000010020b007387 */ /* 0x000fe80000100a00 */
[----:B------:R1:W-:Y:S04]  /*0390*/  STL.64 [R11+0x18], R2 ;  /* 0x000018020b007387 */ /* 0x0003e80000100a00 */
[----:B------:R-:W-:Y:S04]  /*03a0*/  STL.64 [R5], R2 ;  /* 0x0000000205007387 */ /* 0x000fe80000100a00 */
[----:B------:R-:W-:Y:S04]  /*03b0*/  STL.64 [R5+0x8], R2 ;  /* 0x0000080205007387 */ /* 0x000fe80000100a00 */
[----:B------:R-:W-:Y:S01]  /*03c0*/  STL.64 [R5+0x10], R2 ;  /* 0x0000100205007387 */ /* 0x000fe20000100a00 */
[----:B-1----:R-:W-:-:S02]  /*03d0*/  IMAD R11, R4, 0x8, R1 ;  /* 0x00000008040b7824 */ /* 0x002fc400078e0201 */
[----:B------:R-:W-:Y:S01]  /*03e0*/  VIADD R4, R0, 0x24 ;  /* 0x0000002400047836 */ /* 0x000fe20000000000 */
[----:B------:R1:W-:Y:S04]  /*03f0*/  STL.64 [R5+0x18], R2 ;  /* 0x0000180205007387 */ /* 0x0003e80000100a00 */
[----:B------:R-:W-:Y:S04]  /*0400*/  STL.64 [R7], R2 ;  /* 0x0000000207007387 */ /* 0x000fe80000100a00 */
[----:B------:R-:W-:Y:S01]  /*0410*/  STL.64 [R7+0x8], R2 ;  /* 0x0000080207007387 */ /* 0x000fe20000100a00 */
[----:B-1----:R-:W-:Y:S01]  /*0420*/  LEA R5, R6, R1, 0x3 ;  /* 0x0000000106057211 */ /* 0x002fe200078e18ff */
[----:B------:R-:W-:-:S02]  /*0430*/  VIADD R6, R0, 0x28 ;  /* 0x0000002800067836 */ /* 0x000fc40000000000 */
[----:B------:R-:W-:Y:S04]  /*0440*/  STL.64 [R7+0x10], R2 ;  /* 0x0000100207007387 */ /* 0x000fe80000100a00 */
[----:B------:R1:W-:Y:S04]  /*0450*/  STL.64 [R7+0x18], R2 ;  /* 0x0000180207007387 */ /* 0x0003e80000100a00 */
[----:B------:R-:W-:Y:S04]  /*0460*/  STL.64 [R9], R2 ;  /* 0x0000000209007387 */ /* 0x000fe80000100a00 */
[----:B------:R-:W-:Y:S04]  /*0470*/  STL.64 [R9+0x8], R2 ;  /* 0x0000080209007387 */ /* 0x000fe80000100a00 */
[----:B------:R-:W-:Y:S01]  /*0480*/  STL.64 [R9+0x10], R2 ;  /* 0x0000100209007387 */ /* 0x000fe20000100a00 */
[----:B-1----:R-:W-:Y:S01]  /*0490*/  IMAD R7, R4, 0x8, R1 ;  /* 0x0000000804077824 */ /* 0x002fe200078e0201 */
[----:B------:R-:W-:-:S02]  /*04a0*/  IADD3 R4, PT, PT, R0, 0x2c, RZ ;  /* 0x0000002c00047810 */ /* 0x000fc40007ffe0ff */
[----:B------:R1:W-:Y:S04]  /*04b0*/  STL.64 [R9+0x18], R2 ;  /* 0x0000180209007387 */ /* 0x0003e80000100a00 */
        /* <DEDUP_REMOVED lines=125> */
[----:B------:R1:W-:Y:S01]  /*0c90*/  STL.64 [R11+0x18], R2 ;  /* 0x000018020b007387 */ /* 0x0003e20000100a00 */
[-C--:B------:R-:W-:Y:S01]  /*0ca0*/  LEA R13, R6, R1.reuse, 0x3 ;  /* 0x00000001060d7211 */ /* 0x080fe200078e18ff */
[----:B------:R-:W-:Y:S02]  /*0cb0*/  VIADD R6, R0, 0x88 ;  /* 0x0000008800067836 */ /* 0x000fe40000000000 */
[----:B------:R-:W-:Y:S04]  /*0cc0*/  STL.64 [R5], R2 ;  /* 0x0000000205007387 */ /* 0x000fe80000100a00 */
[----:B------:R-:W-:Y:S01]  /*0cd0*/  STL.64 [R5+0x8], R2 ;  /* 0x0000080205007387 */ /* 0x000fe20000100a00 */
[----:B-1----:R-:W-:Y:S01]  /*0ce0*/  LEA R11, R4, R1, 0x3 ;  /* 0x00000001040b7211 */ /* 0x002fe200078e18ff */
[C---:B------:R-:W-:Y:S01]  /*0cf0*/  VIADD R4, R0.reuse, 0x84 ;  /* 0x0000008400047836 */ /* 0x040fe20000000000 */
[----:B------:R-:W-:Y:S01]  /*0d00*/  IADD3 R0, PT, PT, R0, 0x8c, RZ ;  /* 0x0000008c00007810 */ /* 0x000fe20007ffe0ff */
[----:B------:R-:W-:Y:S03]  /*0d10*/  STL.64 [R5+0x10], R2 ;  /* 0x0000100205007387 */ /* 0x000fe60000100a00 */
[C---:B------:R-:W-:Y:S01]  /*0d20*/  ISETP.NE.AND P0, PT, R0.reuse, 0x3970, PT ;  /* 0x000039700000780c */ /* 0x040fe20003f05270 */
[----:B------:R1:W-:Y:S04]  /*0d30*/  STL.64 [R5+0x18], R2 ;  /* 0x0000180205007387 */ /* 0x0003e80000100a00 */
[----:B------:R-:W-:Y:S04]  /*0d40*/  STL.64 [R7], R2 ;  /* 0x0000000207007387 */ /* 0x000fe80000100a00 */
[----:B------:R-:W-:Y:S04]  /*0d50*/  STL.64 [R7+0x8], R2 ;  /* 0x0000080207007387 */ /* 0x000fe80000100a00 */
[----:B------:R-:W-:Y:S01]  /*0d60*/  STL.64 [R7+0x10], R2 ;  /* 0x0000100207007387 */ /* 0x000fe20000100a00 */
[----:B-1----:R-:W-:-:S03]  /*0d70*/  IMAD R5, R0, 0x8, R1 ;  /* 0x0000000800057824 */ /* 0x002fc600078e0201 */
[----:B------:R1:W-:Y:S04]  /*0d80*/  STL.64 [R7+0x18], R2 ;  /* 0x0000180207007387 */ /* 0x0003e80000100a00 */
[----:B------:R-:W-:Y:S04]  /*0d90*/  STL.64 [R9], R2 ;  /* 0x0000000209007387 */ /* 0x000fe80000100a00 */
[----:B------:R-:W-:Y:S04]  /*0da0*/  STL.64 [R9+0x8], R2 ;  /* 0x0000080209007387 */ /* 0x000fe80000100a00 */
[----:B------:R-:W-:Y:S01]  /*0db0*/  STL.64 [R9+0x10], R2 ;  /* 0x0000100209007387 */ /* 0x000fe20000100a00 */
[----:B-1----:R-:W-:-:S03]  /*0dc0*/  LEA R7, R4, R1, 0x3 ;  /* 0x0000000104077211 */ /* 0x002fc600078e18ff */
[----:B------:R1:W-:Y:S04]  /*0dd0*/  STL.64 [R9+0x18], R2 ;  /* 0x0000180209007387 */ /* 0x0003e80000100a00 */
[----:B------:R2:W-:Y:S04]  /*0de0*/  STL.64 [R11], R2 ;  /* 0x000000020b007387 */ /* 0x0005e80000100a00 */
[----:B------:R2:W-:Y:S01]  /*0df0*/  STL.64 [R11+0x8], R2 ;  /* 0x000008020b007387 */ /* 0x0005e20000100a00 */
[----:B-1----:R-:W-:-:S03]  /*0e00*/  IMAD R9, R6, 0x8, R1 ;  /* 0x0000000806097824 */ /* 0x002fc600078e0201 */
[----:B------:R2:W-:Y:S04]  /*0e10*/  STL.64 [R11+0x10], R2 ;  /* 0x000010020b007387 */ /* 0x0005e80000100a00 */
[----:B------:R2:W-:Y:S04]  /*0e20*/  STL.64 [R11+0x18], R2 ;  /* 0x000018020b007387 */ /* 0x0005e80000100a00 */
[----:B------:R2:W-:Y:S04]  /*0e30*/  STL.64 [R13], R2 ;  /* 0x000000020d007387 */ /* 0x0005e80000100a00 */
[----:B------:R2:W-:Y:S04]  /*0e40*/  STL.64 [R13+0x8], R2 ;  /* 0x000008020d007387 */ /* 0x0005e80000100a00 */
        /* <DEDUP_REMOVED lines=10> */
[----:B------:R2:W-:Y:S01]  /*0ef0*/  STL.64 [R5], R2 ;  /* 0x0000000205007387 */ /* 0x0005e20000100a00 */
[----:B------:R-:W-:Y:S05]  /*0f00*/  @P0 BRA `(.L_x_3) ;  /* 0xfffffff000b00947 */ /* 0x000fea000383ffff */
[----:B------:R-:W-:Y:S01]  /*0f10*/  CS2R R26, SRZ ;  /* 0x00000000001a7805 */ /* 0x000fe2000001ff00 */
[----:B------:R-:W-:-:S06]  /*0f20*/  UMOV UR4, URZ ;  /* 0x000000ff00047c82 */ /* 0x000fcc0008000000 */
.L_x_5:
[----:B--2---:R-:W2:Y:S04]  /*0f30*/  LDL.64 R10, [R1] ;  /* 0x00000000010a7983 */ /* 0x004ea80000100a00 */
[----:B0-----:R-:W3:Y:S04]  /*0f40*/  LDL.64 R2, [R1+0x8] ;  /* 0x0000080001027983 */ /* 0x001ee80000100a00 */
[----:B------:R-:W4:Y:S04]  /*0f50*/  LDL.64 R4, [R1+0x10] ;  /* 0x0000100001047983 */ /* 0x000f280000100a00 */
[----:B------:R-:W5:Y:S04]  /*0f60*/  LDL.64 R6, [R1+0x18] ;  /* 0x0000180001067983 */ /* 0x000f680000100a00 */
[----:B------:R-:W5:Y:S01]  /*0f70*/  LDL.64 R8, [R1+0x20] ;  /* 0x0000200001087983 */ /* 0x000f620000100a00 */
[----:B------:R-:W-:Y:S01]  /*0f80*/  UIADD3 UR4, UPT, UPT, UR4, 0x1, URZ ;  /* 0x0000000104047890 */ /* 0x000fe2000fffe0ff */
[----:B------:R-:W-:-:S03]  /*0f90*/  MOV R0, 0x4 ;  /* 0x0000000400007802 */ /* 0x000fc60000000f00 */
[----:B------:R-:W-:Y:S01]  /*0fa0*/  UISETP.NE.AND UP0, UPT, UR4, 0x3e8, UPT ;  /* 0x000003e80400788c */ /* 0x000fe2000bf05270 */
[----:B--2---:R-:W-:-:S08]  /*0fb0*/  DADD R26, R10, R26 ;  /* 0x000000000a1a7229 */ /* 0x004fd0000000001a */
[----:B---3--:R-:W-:-:S08]  /*0fc0*/  DADD R2, R26, R2 ;  /* 0x000000001a027229 */ /* 0x008fd00000000002 */
[----:B----4-:R-:W-:-:S08]  /*0fd0*/  DADD R2, R2, R4 ;  /* 0x0000000002027229 */ /* 0x010fd00000000004 */
[----:B-----5:R-:W-:-:S08]  /*0fe0*/  DADD R2, R2, R6 ;  /* 0x0000000002027229 */ /* 0x020fd00000000006 */
[----:B------:R-:W-:Y:S01]  /*0ff0*/  DADD R26, R2, R8 ;  /* 0x00000000021a7229 */ /* 0x000fe20000000008 */
[----:B------:R-:W-:-:S10]  /*1000*/  VIADD R8, R1, 0x20 ;  /* 0x0000002001087836 */ /* 0x000fd40000000000 */
.L_x_4:
[----:B------:R-:W2:Y:S04]  /*1010*/  LDL.64 R6, [R8+0x8] ;  /* 0x0000080008067983 */ /* 0x000ea80000100a00 */
[----:B------:R-:W3:Y:S01]  /*1020*/  LDL.64 R24, [R8+0x10] ;  /* 0x0000100008187983 */ /* 0x000ee20000100a00 */
[----:B------:R-:W-:-:S03]  /*1030*/  IADD3 R2, PT, PT, R0, 0x4, RZ ;  /* 0x0000000400027810 */ /* 0x000fc60007ffe0ff */
[----:B------:R-:W4:Y:S02]  /*1040*/  LDL.64 R22, [R8+0x18] ;  /* 0x0000180008167983 */ /* 0x000f240000100a00 */
[----:B------:R-:W-:-:S05]  /*1050*/  IMAD R21, R2, 0x8, R1 ;  /* 0x0000000802157824 */ /* 0x000fca00078e0201 */
[----:B------:R-:W5:Y:S04]  /*1060*/  LDL.64 R2, [R21] ;  /* 0x0000000015027983 */ /* 0x000f680000100a00 */
[----:B------:R-:W5:Y:S04]  /*1070*/  LDL.64 R18, [R21+0x8] ;  /* 0x0000080015127983 */ /* 0x000f680000100a00 */
[----:B------:R-:W5:Y:S01]  /*1080*/  LDL.64 R12, [R21+0x10] ;  /* 0x00001000150c7983 */ /* 0x000f620000100a00 */
[----:B------:R-:W-:-:S03]  /*1090*/  IADD3 R10, PT, PT, R0, 0x8, RZ ;  /* 0x00000008000a7810 */ /* 0x000fc60007ffe0ff */
[----:B------:R0:W5:Y:S02]  /*10a0*/  LDL.64 R4, [R21+0x18] ;  /* 0x0000180015047983 */ /* 0x0001640000100a00 */
[----:B------:R-:W-:-:S05]  /*10b0*/  IMAD R28, R10, 0x8, R1 ;  /* 0x000000080a1c7824 */ /* 0x000fca00078e0201 */
[----:B------:R-:W5:Y:S04]  /*10c0*/  LDL.64 R16, [R28] ;  /* 0x000000001c107983 */ /* 0x000f680000100a00 */
[----:B------:R-:W5:Y:S04]  /*10d0*/  LDL.64 R14, [R28+0x8] ;  /* 0x000008001c0e7983 */ /* 0x000f680000100a00 */
[----:B------:R-:W5:Y:S04]  /*10e0*/  LDL.64 R10, [R28+0x10] ;  /* 0x000010001c0a7983 */ /* 0x000f680000100a00 */
[----:B------:R-:W5:Y:S01]  /*10f0*/  LDL.64 R8, [R28+0x18] ;  /* 0x000018001c087983 */ /* 0x000f620000100a00 */
[----:B0-----:R-:W-:-:S05]  /*1100*/  IADD3 R21, PT, PT, R0, 0x10, RZ ;  /* 0x0000001000157810 */ /* 0x001fca0007ffe0ff */
[----:B------:R-:W-:Y:S01]  /*1110*/  IMAD R21, R21, 0x8, R1 ;  /* 0x0000000815157824 */ /* 0x000fe200078e0201 */
[----:B--2---:R-:W-:Y:S01]  /*1120*/  DADD R6, R6, R26 ;  /* 0x0000000006067229 */ /* 0x004fe2000000001a */
[----:B------:R-:W-:-:S05]  /*1130*/  IADD3 R26, PT, PT, R0, 0xc, RZ ;  /* 0x0000000c001a7810 */ /* 0x000fca0007ffe0ff */
[----:B------:R-:W-:Y:S02]  /*1140*/  IMAD R26, R26, 0x8, R1 ;  /* 0x000000081a1a7824 */ /* 0x000fe400078e0201 */
[----:B---3--:R-:W-:-:S03]  /*1150*/  DADD R24, R6, R24 ;  /* 0x0000000006187229 */ /* 0x008fc60000000018 */
[----:B------:R-:W2:Y:S05]  /*1160*/  LDL.64 R6, [R26] ;  /* 0x000000001a067983 */ /* 0x000eaa0000100a00 */
[----:B----4-:R-:W-:Y:S02]  /*1170*/  DADD R22, R24, R22 ;  /* 0x0000000018167229 */ /* 0x010fe40000000016 */
[----:B------:R-:W3:Y:S06]  /*1180*/  LDL.64 R24, [R26+0x8] ;  /* 0x000008001a187983 */ /* 0x000eec0000100a00 */
[----:B-----5:R-:W-:-:S02]  /*1190*/  DADD R2, R22, R2 ;  /* 0x0000000016027229 */ /* 0x020fc40000000002 */
[----:B------:R-:W4:Y:S06]  /*11a0*/  LDL.64 R22, [R26+0x10] ;  /* 0x000010001a167983 */ /* 0x000f2c0000100a00 */
[----:B------:R-:W-:Y:S02]  /*11b0*/  DADD R18, R2, R18 ;  /* 0x0000000002127229 */ /* 0x000fe40000000012 */
[----:B------:R0:W5:Y:S06]  /*11c0*/  LDL.64 R2, [R26+0x18] ;  /* 0x000018001a027983 */ /* 0x00016c0000100a00 */
[----:B------:R-:W-:-:S02]  /*11d0*/  DADD R12, R18, R12 ;  /* 0x00000000120c7229 */ /* 0x000fc4000000000c */
[----:B------:R-:W5:Y:S06]  /*11e0*/  LDL.64 R18, [R21] ;  /* 0x0000000015127983 */ /* 0x000f6c0000100a00 */
[----:B------:R-:W-:Y:S02]  /*11f0*/  DADD R4, R12, R4 ;  /* 0x000000000c047229 */ /* 0x000fe40000000004 */
[----:B------:R-:W5:Y:S06]  /*1200*/  LDL.64 R12, [R21+0x8] ;  /* 0x00000800150c7983 */ /* 0x000f6c0000100a00 */
[----:B------:R-:W-:-:S02]  /*1210*/  DADD R16, R4, R16 ;  /* 0x0000000004107229 */ /* 0x000fc40000000010 */
[----:B------:R-:W5:Y:S01]  /*1220*/  LDL.64 R4, [R21+0x10] ;  /* 0x0000100015047983 */ /* 0x000f620000100a00 */
[----:B0-----:R-:W-:-:S05]  /*1230*/  IADD3 R26, PT, PT, R0, 0x14, RZ ;  /* 0x00000014001a7810 */ /* 0x001fca0007ffe0ff */
[----:B------:R-:W-:Y:S02]  /*1240*/  DADD R14, R16, R14 ;  /* 0x00000000100e7229 */ /* 0x000fe4000000000e */
[----:B------:R0:W5:Y:S01]  /*1250*/  LDL.64 R16, [R21+0x18] ;  /* 0x0000180015107983 */ /* 0x0001620000100a00 */
[----:B------:R-:W-:-:S05]  /*1260*/  IMAD R26, R26, 0x8, R1 ;  /* 0x000000081a1a7824 */ /* 0x000fca00078e0201 */
[----:B------:R-:W-:Y:S02]  /*1270*/  DADD R10, R14, R10 ;  /* 0x000000000e0a7229 */ /* 0x000fe4000000000a */
[----:B------:R-:W5:Y:S06]  /*1280*/  LDL.64 R14, [R26] ;  /* 0x000000001a0e7983 */ /* 0x000f6c0000100a00 */
[----:B------:R-:W-:Y:S02]  /*1290*/  DADD R8, R10, R8 ;  /* 0x000000000a087229 */ /* 0x000fe40000000008 */
[----:B------:R-:W5:Y:S01]  /*12a0*/  LDL.64 R10, [R26+0x8] ;  /* 0x000008001a0a7983 */ /* 0x000f620000100a00 */
[----:B------:R-:W-:-:S05]  /*12b0*/  IADD3 R28, PT, PT, R0, 0x18, RZ ;  /* 0x00000018001c7810 */ /* 0x000fca0007ffe0ff */
[----:B0-----:R-:W-:Y:S01]  /*12c0*/  IMAD R21, R28, 0x8, R1 ;  /* 0x000000081c157824 */ /* 0x001fe200078e0201 */
[----:B------:R-:W-:Y:S01]  /*12d0*/  IADD3 R28, PT, PT, R0, 0x1c, RZ ;  /* 0x0000001c001c7810 */ /* 0x000fe20007ffe0ff */
[----:B--2---:R-:W-:Y:S01]  /*12e0*/  DADD R6, R8, R6 ;  /* 0x0000000008067229 */ /* 0x004fe20000000006 */
[----:B------:R-:W2:Y:S07]  /*12f0*/  LDL.64 R8, [R26+0x10] ;  /* 0x000010001a087983 */ /* 0x000eae0000100a00 */
[----:B---3--:R-:W-:-:S02]  /*1300*/  DADD R24, R6, R24 ;  /* 0x0000000006187229 */ /* 0x008fc40000000018 */
[----:B------:R0:W3:Y:S06]  /*1310*/  LDL.64 R6, [R26+0x18] ;  /* 0x000018001a067983 */ /* 0x0000ec0000100a00 */
[----:B----4-:R-:W-:Y:S02]  /*1320*/  DADD R22, R24, R22 ;  /* 0x0000000018167229 */ /* 0x010fe40000000016 */
[----:B------:R-:W4:Y:S06]  /*1330*/  LDL.64 R24, [R21] ;  /* 0x0000000015187983 */ /* 0x000f2c0000100a00 */
[----:B-----5:R-:W-:-:S02]  /*1340*/  DADD R2, R22, R2 ;  /* 0x0000000016027229 */ /* 0x020fc40000000002 */
[----:B------:R-:W5:Y:S06]  /*1350*/  LDL.64 R22, [R21+0x8] ;  /* 0x0000080015167983 */ /* 0x000f6c0000100a00 */
[----:B------:R-:W-:Y:S02]  /*1360*/  DADD R18, R2, R18 ;  /* 0x0000000002127229 */ /* 0x000fe40000000012 */
[----:B------:R-:W5:Y:S01]  /*1370*/  LDL.64 R2, [R21+0x10] ;  /* 0x0000100015027983 */ /* 0x000f620000100a00 */
[----:B0-----:R-:W-:-:S05]  /*1380*/  IMAD R26, R28, 0x8, R1 ;  /* 0x000000081c1a7824 */ /* 0x001fca00078e0201 */
[----:B------:R-:W-:Y:S02]  /*1390*/  DADD R12, R18, R12 ;  /* 0x00000000120c7229 */ /* 0x000fe4000000000c */
[----:B------:R0:W5:Y:S06]  /*13a0*/  LDL.64 R18, [R21+0x18] ;  /* 0x0000180015127983 */ /* 0x00016c0000100a00 */
[----:B------:R-:W-:Y:S02]  /*13b0*/  DADD R4, R12, R4 ;  /* 0x000000000c047229 */ /* 0x000fe40000000004 */
[----:B------:R-:W5:Y:S06]  /*13c0*/  LDL.64 R12, [R26] ;  /* 0x000000001a0c7983 */ /* 0x000f6c0000100a00 */
[----:B------:R-:W-:-:S02]  /*13d0*/  DADD R16, R4, R16 ;  /* 0x0000000004107229 */ /* 0x000fc40000000010 */
[----:B------:R-:W5:Y:S06]  /*13e0*/  LDL.64 R4, [R26+0x8] ;  /* 0x000008001a047983 */ /* 0x000f6c0000100a00 */
[----:B------:R-:W-:Y:S02]  /*13f0*/  DADD R14, R16, R14 ;  /* 0x00000000100e7229 */ /* 0x000fe4000000000e */
[----:B------:R-:W5:Y:S01]  /*1400*/  LDL.64 R16, [R26+0x10] ;  /* 0x000010001a107983 */ /* 0x000f620000100a00 */
[----:B------:R-:W-:-:S05]  /*1410*/  IADD3 R28, PT, PT, R0, 0x20, RZ ;  /* 0x00000020001c7810 */ /* 0x000fca0007ffe0ff */
[----:B------:R-:W-:Y:S02]  /*1420*/  DADD R10, R14, R10 ;  /* 0x000000000e0a7229 */ /* 0x000fe4000000000a */
[----:B------:R1:W5:Y:S01]  /*1430*/  LDL.64 R14, [R26+0x18] ;  /* 0x000018001a0e7983 */ /* 0x0003620000100a00 */
[----:B0-----:R-:W-:Y:S01]  /*1440*/  IMAD R21, R28, 0x8, R1 ;  /* 0x000000081c157824 */ /* 0x001fe200078e0201 */
[----:B------:R-:W-:-:S05]  /*1450*/  IADD3 R28, PT, PT, R0, 0x24, RZ ;  /* 0x00000024001c7810 */ /* 0x000fca0007ffe0ff */
[----:B-1----:R-:W-:Y:S01]  /*1460*/  IMAD R26, R28, 0x8, R1 ;  /* 0x000000081c1a7824 */ /* 0x002fe200078e0201 */
[----:B------:R-:W-:Y:S01]  /*1470*/  IADD3 R28, PT, PT, R0, 0x28, RZ ;  /* 0x00000028001c7810 */ /* 0x000fe20007ffe0ff */
[----:B--2---:R-:W-:Y:S01]  /*1480*/  DADD R8, R10, R8 ;  /* 0x000000000a087229 */ /* 0x004fe20000000008 */
[----:B------:R-:W2:Y:S07]  /*1490*/  LDL.64 R10, [R21] ;  /* 0x00000000150a7983 */ /* 0x000eae0000100a00 */
[----:B---3--:R-:W-:-:S02]  /*14a0*/  DADD R6, R8, R6 ;  /* 0x0000000008067229 */ /* 0x008fc40000000006 */
[----:B------:R-:W3:Y:S06]  /*14b0*/  LDL.64 R8, [R21+0x8] ;  /* 0x0000080015087983 */ /* 0x000eec0000100a00 */
[----:B----4-:R-:W-:Y:S02]  /*14c0*/  DADD R24, R6, R24 ;  /* 0x0000000006187229 */ /* 0x010fe40000000018 */
[----:B------:R-:W4:Y:S06]  /*14d0*/  LDL.64 R6, [R21+0x10] ;  /* 0x0000100015067983 */ /* 0x000f2c0000100a00 */
[----:B-----5:R-:W-:-:S02]  /*14e0*/  DADD R22, R24, R22 ;  /* 0x0000000018167229 */ /* 0x020fc40000000016 */
[----:B------:R0:W5:Y:S06]  /*14f0*/  LDL.64 R24, [R21+0x18] ;  /* 0x0000180015187983 */ /* 0x00016c0000100a00 */
[----:B------:R-:W-:Y:S02]  /*1500*/  DADD R2, R22, R2 ;  /* 0x0000000016027229 */ /* 0x000fe40000000002 */
[----:B------:R-:W5:Y:S06]  /*1510*/  LDL.64 R22, [R26] ;  /* 0x000000001a167983 */ /* 0x000f6c0000100a00 */
[----:B------:R-:W-:-:S02]  /*1520*/  DADD R18, R2, R18 ;  /* 0x0000000002127229 */ /* 0x000fc40000000012 */
        /* <DEDUP_REMOVED lines=131> */
[----:B------:R-:W5:Y:S06]  /*1d60*/  LDL.64 R24, [R21+0x10] ;  /* 0x0000100015187983 */ /* 0x000f6c0000100a00 */
[----:B------:R-:W-:-:S02]  /*1d70*/  DADD R2, R22, R2 ;  /* 0x0000000016027229 */ /* 0x000fc40000000002 */
[----:B------:R-:W5:Y:S01]  /*1d80*/  LDL.64 R22, [R21+0x18] ;  /* 0x0000180015167983 */ /* 0x000f620000100a00 */
[----:B0-----:R-:W-:-:S05]  /*1d90*/  IADD3 R26, PT, PT, R0, 0x60, RZ ;  /* 0x00000060001a7810 */ /* 0x001fca0007ffe0ff */
[----:B--2---:R-:W-:Y:S01]  /*1da0*/  DADD R18, R2, R18 ;  /* 0x0000000002127229 */ /* 0x004fe20000000012 */
[----:B------:R-:W-:-:S05]  /*1db0*/  IADD3 R2, PT, PT, R0, 0x5c, RZ ;  /* 0x0000005c00027810 */ /* 0x000fca0007ffe0ff */
[----:B------:R-:W-:Y:S02]  /*1dc0*/  IMAD R2, R2, 0x8, R1 ;  /* 0x0000000802027824 */ /* 0x000fe400078e0201 */
[----:B---3--:R-:W-:-:S03]  /*1dd0*/  DADD R18, R18, R12 ;  /* 0x0000000012127229 */ /* 0x008fc6000000000c */
[----:B------:R-:W2:Y:S05]  /*1de0*/  LDL.64 R12, [R2] ;  /* 0x00000000020c7983 */ /* 0x000eaa0000100a00 */
[----:B----4-:R-:W-:Y:S01]  /*1df0*/  DADD R18, R18, R4 ;  /* 0x0000000012127229 */ /* 0x010fe20000000004 */
[----:B------:R-:W3:Y:S07]  /*1e00*/  LDL.64 R4, [R2+0x8] ;  /* 0x0000080002047983 */ /* 0x000eee0000100a00 */
[----:B-----5:R-:W-:Y:S01]  /*1e10*/  DADD R18, R18, R16 ;  /* 0x0000000012127229 */ /* 0x020fe20000000010 */
[----:B------:R-:W4:Y:S01]  /*1e20*/  LDL.64 R16, [R2+0x10] ;  /* 0x0000100002107983 */ /* 0x000f220000100a00 */
[----:B------:R-:W-:-:S06]  /*1e30*/  IMAD R3, R26, 0x8, R1 ;  /* 0x000000081a037824 */ /* 0x000fcc00078e0201 */
[----:B------:R-:W-:Y:S01]  /*1e40*/  DADD R14, R18, R14 ;  /* 0x00000000120e7229 */ /* 0x000fe2000000000e */
[----:B------:R-:W5:Y:S04]  /*1e50*/  LDL.64 R26, [R3] ;  /* 0x00000000031a7983 */ /* 0x000f680000100a00 */
[----:B------:R-:W5:Y:S03]  /*1e60*/  LDL.64 R18, [R2+0x18] ;  /* 0x0000180002127983 */ /* 0x000f660000100a00 */
[----:B------:R-:W-:Y:S01]  /*1e70*/  DADD R10, R14, R10 ;  /* 0x000000000e0a7229 */ /* 0x000fe2000000000a */
[----:B------:R-:W-:Y:S01]  /*1e80*/  IADD3 R0, PT, PT, R0, 0x64, RZ ;  /* 0x0000006400007810 */ /* 0x000fe20007ffe0ff */
[----:B------:R-:W5:Y:S04]  /*1e90*/  LDL.64 R14, [R3+0x8] ;  /* 0x00000800030e7983 */ /* 0x000f680000100a00 */
[----:B------:R-:W5:Y:S02]  /*1ea0*/  LDL.64 R28, [R3+0x18] ;  /* 0x00001800031c7983 */ /* 0x000f640000100a00 */
[----:B------:R-:W-:-:S02]  /*1eb0*/  DADD R8, R10, R8 ;  /* 0x000000000a087229 */ /* 0x000fc40000000008 */
[----:B------:R-:W5:Y:S06]  /*1ec0*/  LDL.64 R10, [R3+0x10] ;  /* 0x00001000030a7983 */ /* 0x000f6c0000100a00 */
[----:B------:R-:W-:Y:S01]  /*1ed0*/  DADD R6, R8, R6 ;  /* 0x0000000008067229 */ /* 0x000fe20000000006 */
[----:B------:R-:W-:-:S07]  /*1ee0*/  IMAD R8, R0, 0x8, R1 ;  /* 0x0000000800087824 */ /* 0x000fce00078e0201 */
[----:B------:R-:W-:Y:S01]  /*1ef0*/  DADD R6, R6, R24 ;  /* 0x0000000006067229 */ /* 0x000fe20000000018 */
[----:B------:R-:W5:Y:S07]  /*1f00*/  LDL.64 R24, [R8] ;  /* 0x0000000008187983 */ /* 0x000f6e0000100a00 */
[----:B------:R-:W-:Y:S01]  /*1f10*/  DADD R6, R6, R22 ;  /* 0x0000000006067229 */ /* 0x000fe20000000016 */
[----:B------:R-:W-:-:S07]  /*1f20*/  ISETP.NE.AND P0, PT, R0, 0x3970, PT ;  /* 0x000039700000780c */ /* 0x000fce0003f05270 */
[----:B--2---:R-:W-:-:S08]  /*1f30*/  DADD R6, R6, R12 ;  /* 0x0000000006067229 */ /* 0x004fd0000000000c */
[----:B---3--:R-:W-:-:S08]  /*1f40*/  DADD R4, R6, R4 ;  /* 0x0000000006047229 */ /* 0x008fd00000000004 */
[----:B----4-:R-:W-:-:S08]  /*1f50*/  DADD R4, R4, R16 ;  /* 0x0000000004047229 */ /* 0x010fd00000000010 */
[----:B-----5:R-:W-:-:S08]  /*1f60*/  DADD R4, R4, R18 ;  /* 0x0000000004047229 */ /* 0x020fd00000000012 */
[----:B------:R-:W-:-:S08]  /*1f70*/  DADD R4, R4, R26 ;  /* 0x0000000004047229 */ /* 0x000fd0000000001a */
[----:B------:R-:W-:-:S08]  /*1f80*/  DADD R14, R14, R4 ;  /* 0x000000000e0e7229 */ /* 0x000fd00000000004 */
[----:B------:R-:W-:-:S08]  /*1f90*/  DADD R10, R14, R10 ;  /* 0x000000000e0a7229 */ /* 0x000fd0000000000a */
[----:B------:R-:W-:-:S08]  /*1fa0*/  DADD R10, R10, R28 ;  /* 0x000000000a0a7229 */ /* 0x000fd0000000001c */
[----:B------:R-:W-:Y:S01]  /*1fb0*/  DADD R26, R10, R24 ;  /* 0x000000000a1a7229 */ /* 0x000fe20000000018 */
[----:B------:R-:W-:Y:S10]  /*1fc0*/  @P0 BRA `(.L_x_4) ;  /* 0xfffffff000100947 */ /* 0x000ff4000383ffff */
[----:B------:R-:W-:Y:S05]  /*1fd0*/  BRA.U UP0, `(.L_x_5) ;  /* 0xffffffed00d47547 */ /* 0x000fea000b83ffff */
[----:B------:R-:W-:Y:S05]  /*1fe0*/  BRA `(.L_x_6) ;  /* 0x0000001c00a87947 */ /* 0x000fea0003800000 */
.L_x_24:
[----:B------:R-:W-:Y:S01]  /*1ff0*/  MOV R2, 0x0 ;  /* 0x0000000000027802 */ /* 0x000fe20000000f00 */
[----:B------:R-:W-:Y:S02]  /*2000*/  IMAD.MOV.U32 R3, RZ, RZ, 0x3ff00000 ;  /* 0x3ff00000ff037424 */ /* 0x000fe400078e00ff */
[----:B------:R-:W-:Y:S02]  /*2010*/  HFMA2 R0, -RZ, RZ, 0, 2.384185791015625e-07 ;  /* 0x00000004ff007431 */ /* 0x000fe400000001ff */
[----:B------:R-:W-:Y:S01]  /*2020*/  VIADD R5, R1, 0x20 ;  /* 0x0000002001057836 */ /* 0x000fe20000000000 */
[----:B------:R0:W-:Y:S04]  /*2030*/  STL.64 [R1], R2 ;  /* 0x0000000201007387 */ /* 0x0001e80000100a00 */
[----:B------:R0:W-:Y:S04]  /*2040*/  STL.64 [R1+0x8], R2 ;  /* 0x0000080201007387 */ /* 0x0001e80000100a00 */
[----:B------:R0:W-:Y:S04]  /*2050*/  STL.64 [R1+0x10], R2 ;  /* 0x0000100201007387 */ /* 0x0001e80000100a00 */
[----:B------:R0:W-:Y:S04]  /*2060*/  STL.64 [R1+0x18], R2 ;  /* 0x0000180201007387 */ /* 0x0001e80000100a00 */
[----:B------:R0:W-:Y:S02]  /*2070*/  STL.64 [R1+0x20], R2 ;  /* 0x0000200201007387 */ /* 0x0001e40000100a00 */
.L_x_7:
[C---:B------:R-:W-:Y:S01]  /*2080*/  IADD3 R4, PT, PT, R0.reuse, 0x4, RZ ;  /* 0x0000000400047810 */ /* 0x040fe20007ffe0ff */
[----:B------:R-:W-:Y:S01]  /*2090*/  VIADD R6, R0, 0x8 ;  /* 0x0000000800067836 */ /* 0x000fe20000000000 */
[----:B------:R-:W-:Y:S02]  /*20a0*/  STL.64 [R5+0x8], R2 ;  /* 0x0000080205007387 */ /* 0x000fe40000100a00 */
[-C--:B--2---:R-:W-:Y:S01]  /*20b0*/  LEA R7, R4, R1.reuse, 0x3 ;  /* 0x0000000104077211 */ /* 0x084fe200078e18ff */
[----:B------:R-:W-:Y:S01]  /*20c0*/  VIADD R4, R0, 0xc ;  /* 0x0000000c00047836 */ /* 0x000fe20000000000 */
[-C--:B------:R-:W-:Y:S01]  /*20d0*/  LEA R9, R6, R1.reuse, 0x3 ;  /* 0x0000000106097211 */ /* 0x080fe200078e18ff */
[----:B------:R-:W-:Y:S01]  /*20e0*/  VIADD R6, R0, 0x10 ;  /* 0x0000001000067836 */ /* 0x000fe20000000000 */
[----:B------:R-:W-:Y:S02]  /*20f0*/  STL.64 [R5+0x10], R2 ;  /* 0x0000100205007387 */ /* 0x000fe40000100a00 */
[-C--:B------:R-:W-:Y:S01]  /*2100*/  LEA R11, R4, R1.reuse, 0x3 ;  /* 0x00000001040b7211 */ /* 0x080fe200078e18ff */
        /* <DEDUP_REMOVED lines=205> */
.L_x_9:
[----:B--2---:R-:W2:Y:S04]  /*2de0*/  LDL.64 R10, [R1] ;  /* 0x00000000010a7983 */ /* 0x004ea80000100a00 */
[----:B0-----:R-:W3:Y:S04]  /*2df0*/  LDL.64 R2, [R1+0x8] ;  /* 0x0000080001027983 */ /* 0x001ee80000100a00 */
[----:B------:R-:W4:Y:S04]  /*2e00*/  LDL.64 R4, [R1+0x10] ;  /* 0x0000100001047983 */ /* 0x000f280000100a00 */
[----:B------:R-:W5:Y:S04]  /*2e10*/  LDL.64 R6, [R1+0x18] ;  /* 0x0000180001067983 */ /* 0x000f680000100a00 */
[----:B------:R-:W5:Y:S01]  /*2e20*/  LDL.64 R8, [R1+0x20] ;  /* 0x0000200001087983 */ /* 0x000f620000100a00 */
[----:B------:R-:W-:Y:S01]  /*2e30*/  UIADD3 UR4, UPT, UPT, UR4, 0x1, URZ ;  /* 0x0000000104047890 */ /* 0x000fe2000fffe0ff */
[----:B------:R-:W-:Y:S01]  /*2e40*/  MOV R0, 0x4 ;  /* 0x0000000400007802 */ /* 0x000fe20000000f00 */
[----:B------:R-:W-:-:S02]  /*2e50*/  VIADD R18, R1, 0x20 ;  /* 0x0000002001127836 */ /* 0x000fc40000000000 */
[----:B------:R-:W-:Y:S01]  /*2e60*/  UISETP.NE.AND UP0, UPT, UR4, 0x3e8, UPT ;  /* 0x000003e80400788c */ /* 0x000fe2000bf05270 */
[----:B--2---:R-:W-:-:S08]  /*2e70*/  DADD R26, R10, R26 ;  /* 0x000000000a1a7229 */ /* 0x004fd0000000001a */
[----:B---3--:R-:W-:-:S08]  /*2e80*/  DADD R2, R26, R2 ;  /* 0x000000001a027229 */ /* 0x008fd00000000002 */
[----:B----4-:R-:W-:-:S08]  /*2e90*/  DADD R2, R2, R4 ;  /* 0x0000000002027229 */ /* 0x010fd00000000004 */
[----:B-----5:R-:W-:-:S08]  /*2ea0*/  DADD R2, R2, R6 ;  /* 0x0000000002027229 */ /* 0x020fd00000000006 */
[----:B------:R-:W-:-:S11]  /*2eb0*/  DADD R26, R2, R8 ;  /* 0x00000000021a7229 */ /* 0x000fd60000000008 */
.L_x_8:
        /* <DEDUP_REMOVED lines=13> */
[----:B------:R-:W5:Y:S01]  /*2f90*/  LDL.64 R6, [R28+0x10] ;  /* 0x000010001c067983 */ /* 0x000f620000100a00 */
[----:B0-----:R-:W-:-:S05]  /*2fa0*/  IADD3 R21, PT, PT, R0, 0x10, RZ ;  /* 0x0000001000157810 */ /* 0x001fca0007ffe0ff */
[--C-:B------:R-:W-:Y:S01]  /*2fb0*/  IMAD R21, R21, 0x8, R1.reuse ;  /* 0x0000000815157824 */ /* 0x100fe200078e0201 */
[----:B--2---:R-:W-:Y:S01]  /*2fc0*/  DADD R18, R16, R26 ;  /* 0x0000000010127229 */ /* 0x004fe2000000001a */
[----:B------:R-:W-:Y:S01]  /*2fd0*/  IADD3 R26, PT, PT, R0, 0xc, RZ ;  /* 0x0000000c001a7810 */ /* 0x000fe20007ffe0ff */
[----:B------:R-:W2:Y:S04]  /*2fe0*/  LDL.64 R16, [R28+0x18] ;  /* 0x000018001c107983 */ /* 0x000ea80000100a00 */
[----:B------:R-:W-:Y:S02]  /*2ff0*/  IMAD R26, R26, 0x8, R1 ;  /* 0x000000081a1a7824 */ /* 0x000fe400078e0201 */
[----:B---3--:R-:W-:-:S03]  /*3000*/  DADD R24, R18, R24 ;  /* 0x0000000012187229 */ /* 0x008fc60000000018 */
[----:B------:R-:W3:Y:S05]  /*3010*/  LDL.64 R18, [R26] ;  /* 0x000000001a127983 */ /* 0x000eea0000100a00 */
[----:B----4-:R-:W-:Y:S02]  /*3020*/  DADD R22, R24, R22 ;  /* 0x0000000018167229 */ /* 0x010fe40000000016 */
[----:B------:R-:W4:Y:S06]  /*3030*/  LDL.64 R24, [R26+0x8] ;  /* 0x000008001a187983 */ /* 0x000f2c0000100a00 */
[----:B-----5:R-:W-:-:S02]  /*3040*/  DADD R2, R22, R2 ;  /* 0x0000000016027229 */ /* 0x020fc40000000002 */
[----:B------:R-:W5:Y:S06]  /*3050*/  LDL.64 R22, [R26+0x10] ;  /* 0x000010001a167983 */ /* 0x000f6c0000100a00 */
        /* <DEDUP_REMOVED lines=13> */
[----:B------:R-:W5:Y:S01]  /*3130*/  LDL.64 R10, [R26] ;  /* 0x000000001a0a7983 */ /* 0x000f620000100a00 */
[----:B------:R-:W-:-:S05]  /*3140*/  IADD3 R28, PT, PT, R0, 0x18, RZ ;  /* 0x00000018001c7810 */ /* 0x000fca0007ffe0ff */
[----:B0-----:R-:W-:Y:S01]  /*3150*/  IMAD R21, R28, 0x8, R1 ;  /* 0x000000081c157824 */ /* 0x001fe200078e0201 */
[----:B------:R-:W-:Y:S01]  /*3160*/  IADD3 R28, PT, PT, R0, 0x1c, RZ ;  /* 0x0000001c001c7810 */ /* 0x000fe20007ffe0ff */
[----:B--2---:R-:W-:Y:S01]  /*3170*/  DADD R16, R6, R16 ;  /* 0x0000000006107229 */ /* 0x004fe20000000010 */
[----:B------:R-:W2:Y:S07]  /*3180*/  LDL.64 R6, [R26+0x8] ;  /* 0x000008001a067983 */ /* 0x000eae0000100a00 */
[----:B---3--:R-:W-:-:S02]  /*3190*/  DADD R18, R16, R18 ;  /* 0x0000000010127229 */ /* 0x008fc40000000012 */
[----:B------:R-:W3:Y:S06]  /*31a0*/  LDL.64 R16, [R26+0x10] ;  /* 0x000010001a107983 */ /* 0x000eec0000100a00 */
[----:B----4-:R-:W-:Y:S02]  /*31b0*/  DADD R24, R18, R24 ;  /* 0x0000000012187229 */ /* 0x010fe40000000018 */
[----:B------:R0:W4:Y:S06]  /*31c0*/  LDL.64 R18, [R26+0x18] ;  /* 0x000018001a127983 */ /* 0x00012c0000100a00 */
[----:B-----5:R-:W-:-:S02]  /*31d0*/  DADD R22, R24, R22 ;  /* 0x0000000018167229 */ /* 0x020fc40000000016 */
[----:B------:R-:W5:Y:S06]  /*31e0*/  LDL.64 R24, [R21] ;  /* 0x0000000015187983 */ /* 0x000f6c0000100a00 */
[----:B------:R-:W-:Y:S02]  /*31f0*/  DADD R2, R22, R2 ;  /* 0x0000000016027229 */ /* 0x000fe40000000002 */
[----:B------:R-:W5:Y:S06]  /*3200*/  LDL.64 R22, [R21+0x8] ;  /* 0x0000080015167983 */ /* 0x000f6c0000100a00 */
[----:B------:R-:W-:-:S02]  /*3210*/  DADD R14, R2, R14 ;  /* 0x00000000020e7229 */ /* 0x000fc4000000000e */
        /* <DEDUP_REMOVED lines=11> */
[----:B0-----:R-:W-:Y:S01]  /*32d0*/  IMAD R21, R28, 0x8, R1 ;  /* 0x000000081c157824 */ /* 0x001fe200078e0201 */
[----:B------:R-:W-:Y:S01]  /*32e0*/  IADD3 R28, PT, PT, R0, 0x24, RZ ;  /* 0x00000024001c7810 */ /* 0x000fe20007ffe0ff */
[----:B--2---:R-:W-:Y:S01]  /*32f0*/  DADD R6, R10, R6 ;  /* 0x000000000a067229 */ /* 0x004fe20000000006 */
[----:B------:R0:W2:Y:S07]  /*3300*/  LDL.64 R10, [R26+0x18] ;  /* 0x000018001a0a7983 */ /* 0x0000ae0000100a00 */
[----:B---3--:R-:W-:-:S02]  /*3310*/  DADD R16, R6, R16 ;  /* 0x0000000006107229 */ /* 0x008fc40000000010 */
[----:B------:R-:W3:Y:S06]  /*3320*/  LDL.64 R6, [R21] ;  /* 0x0000000015067983 */ /* 0x000eec0000100a00 */
[----:B----4-:R-:W-:Y:S02]  /*3330*/  DADD R18, R16, R18 ;  /* 0x0000000010127229 */ /* 0x010fe40000000012 */
[----:B------:R-:W4:Y:S06]  /*3340*/  LDL.64 R16, [R21+0x8] ;  /* 0x0000080015107983 */ /* 0x000f2c0000100a00 */
[----:B-----5:R-:W-:-:S02]  /*3350*/  DADD R24, R18, R24 ;  /* 0x0000000012187229 */ /* 0x020fc40000000018 */
        /* <DEDUP_REMOVED lines=13> */
[----:B0-----:R-:W-:-:S05]  /*3430*/  IMAD R21, R28, 0x8, R1 ;  /* 0x000000081c157824 */ /* 0x001fca00078e0201 */
[----:B------:R-:W-:Y:S02]  /*3440*/  DADD R12, R4, R12 ;  /* 0x00000000040c7229 */ /* 0x000fe4000000000c */
[----:B------:R-:W5:Y:S01]  /*3450*/  LDL.64 R4, [R21] ;  /* 0x0000000015047983 */ /* 0x000f620000100a00 */
[----:B------:R-:W-:-:S05]  /*3460*/  IADD3 R28, PT, PT, R0, 0x2c, RZ ;  /* 0x0000002c001c7810 */ /* 0x000fca0007ffe0ff */
[----:B-1----:R-:W-:Y:S01]  /*3470*/  IMAD R26, R28, 0x8, R1 ;  /* 0x000000081c1a7824 */ /* 0x002fe200078e0201 */
        /* <DEDUP_REMOVED lines=122> */
[----:B0-----:R-:W-:-:S05]  /*3c20*/  IADD3 R26, PT, PT, R0, 0x60, RZ ;  /* 0x00000060001a7810 */ /* 0x001fca0007ffe0ff */
[----:B--2---:R-:W-:Y:S02]  /*3c30*/  DADD R2, R22, R2 ;  /* 0x0000000016027229 */ /* 0x004fe40000000002 */
[----:B------:R-:W2:Y:S06]  /*3c40*/  LDL.64 R22, [R21+0x18] ;  /* 0x0000180015167983 */ /* 0x000eac0000100a00 */
[----:B---3--:R-:W-:Y:S01]  /*3c50*/  DADD R14, R2, R14 ;  /* 0x00000000020e7229 */ /* 0x008fe2000000000e */
[----:B------:R-:W-:-:S05]  /*3c60*/  IADD3 R2, PT, PT, R0, 0x5c, RZ ;  /* 0x0000005c00027810 */ /* 0x000fca0007ffe0ff */
[----:B------:R-:W-:Y:S02]  /*3c70*/  IMAD R2, R2, 0x8, R1 ;  /* 0x0000000802027824 */ /* 0x000fe400078e0201 */
[----:B----4-:R-:W-:-:S03]  /*3c80*/  DADD R14, R14, R8 ;  /* 0x000000000e0e7229 */ /* 0x010fc60000000008 */
[----:B------:R-:W3:Y:S05]  /*3c90*/  LDL.64 R8, [R2] ;  /* 0x0000000002087983 */ /* 0x000eea0000100a00 */
[----:B-----5:R-:W-:Y:S01]  /*3ca0*/  DADD R14, R14, R4 ;  /* 0x000000000e0e7229 */ /* 0x020fe20000000004 */
[----:B------:R-:W4:Y:S07]  /*3cb0*/  LDL.64 R4, [R2+0x8] ;  /* 0x0000080002047983 */ /* 0x000f2e0000100a00 */
[----:B------:R-:W-:Y:S01]  /*3cc0*/  DADD R14, R14, R12 ;  /* 0x000000000e0e7229 */ /* 0x000fe2000000000c */
[----:B------:R-:W5:Y:S01]  /*3cd0*/  LDL.64 R12, [R2+0x10] ;  /* 0x00001000020c7983 */ /* 0x000f620000100a00 */
        /* <DEDUP_REMOVED lines=13> */
[----:B------:R-:W5:Y:S01]  /*3db0*/  LDL.64 R24, [R18] ;  /* 0x0000000012187983 */ /* 0x000f620000100a00 */
[----:B------:R-:W-:-:S06]  /*3dc0*/  ISETP.NE.AND P0, PT, R0, 0x3970, PT ;  /* 0x000039700000780c */ /* 0x000fcc0003f05270 */
        /* <DEDUP_REMOVED lines=8> */
[----:B------:R-:W-:-:S08]  /*3e50*/  DADD R10, R10, R28 ;  /* 0x000000000a0a7229 */ /* 0x000fd0000000001c */
[----:B------:R-:W-:Y:S01]  /*3e60*/  DADD R26, R10, R24 ;  /* 0x000000000a1a7229 */ /* 0x000fe20000000018 */
[----:B------:R-:W-:Y:S10]  /*3e70*/  @P0 BRA `(.L_x_8) ;  /* 0xfffffff000100947 */ /* 0x000ff4000383ffff */
[----:B------:R-:W-:Y:S05]  /*3e80*/  BRA.U UP0, `(.L_x_9) ;  /* 0xffffffed00d47547 */ /* 0x000fea000b83ffff */
.L_x_6:
[----:B------:R-:W-:Y:S05]  /*3e90*/  BSYNC.RELIABLE B0 ;  /* 0x0000000000007941 */ /* 0x000fea0003800100 */
.L_x_2:
[----:B------:R-:W-:Y:S05]  /*3ea0*/  BRA `(.L_x_10) ;  /* 0x0000005800707947 */ /* 0x000fea0003800000 */
.L_x_1:
[----:B------:R-:W-:-:S04]  /*3eb0*/  MOV R0, 0xfffffffe ;  /* 0xfffffffe00007802 */ /* 0x000fc80000000f00 */
[----:B------:R-:W-:-:S05]  /*3ec0*/  VIADDMNMX.U32 R3, R3, R0, 0x2, PT ;  /* 0x0000000203037446 */ /* 0x000fca0003800000 */
[----:B------:R-:W-:-:S04]  /*3ed0*/  IMAD.SHL.U32 R0, R3, 0x4, RZ ;  /* 0x0000000403007824 */ /* 0x000fc800078e00ff */
[----:B------:R-:W0:Y:S02]  /*3ee0*/  LDC R2, c[0x2][R0+0xc] ;  /* 0x0080030000027b82 */ /* 0x000e240000000800 */
[----:B0-----:R-:W-:-:S04]  /*3ef0*/  SHF.R.S32.HI R3, RZ, 0x1f, R2 ;  /* 0x0000001fff037819 */ /* 0x001fc80000011402 */
.L_x_27:
[----:B------:R-:W-:Y:S05]  /*3f00*/  BRX R2 -0x3f10                               (*"BRANCH_TARGETS .L_x_28,.L_x_29,.L_x_30"*) ;  /* 0xffffffc0023c7949 */ /* 0x000fea000383ffff */
.L_x_29:
[----:B------:R-:W-:Y:S02]  /*3f10*/  HFMA2 R2, -RZ, RZ, 0, 0 ;  /* 0x00000000ff027431 */ /* 0x000fe400000001ff */
[----:B------:R-:W-:Y:S01]  /*3f20*/  IMAD.MOV.U32 R3, RZ, RZ, 0x3ff00000 ;  /* 0x3ff00000ff037424 */ /* 0x000fe200078e00ff */
[----:B------:R-:W-:Y:S01]  /*3f30*/  MOV R0, 0x4 ;  /* 0x0000000400007802 */ /* 0x000fe20000000f00 */
[----:B------:R-:W-:-:S03]  /*3f40*/  VIADD R5, R1, 0x20 ;  /* 0x0000002001057836 */ /* 0x000fc60000000000 */
[----:B------:R0:W-:Y:S04]  /*3f50*/  STL.64 [R1], R2 ;  /* 0x0000000201007387 */ /* 0x0001e80000100a00 */
[----:B------:R0:W-:Y:S04]  /*3f60*/  STL.64 [R1+0x8], R2 ;  /* 0x0000080201007387 */ /* 0x0001e80000100a00 */
[----:B------:R0:W-:Y:S04]  /*3f70*/  STL.64 [R1+0x10], R2 ;  /* 0x0000100201007387 */ /* 0x0001e80000100a00 */
[----:B------:R0:W-:Y:S04]  /*3f80*/  STL.64 [R1+0x18], R2 ;  /* 0x0000180201007387 */ /* 0x0001e80000100a00 */
[----:B------:R0:W-:Y:S02]  /*3f90*/  STL.64 [R1+0x20], R2 ;  /* 0x0000200201007387 */ /* 0x0001e40000100a00 */
.L_x_11:
        /* <DEDUP_REMOVED lines=214> */
.L_x_13:
        /* <DEDUP_REMOVED lines=14> */
.L_x_12:
        /* <DEDUP_REMOVED lines=254> */
.L_x_26:
[----:B------:R-:W-:Y:S05]  /*5dc0*/  BREAK.RELIABLE B0 ;  /* 0x0000000000007942 */ /* 0x000fea0003800100 */
.L_x_30:
[----:B------:R-:W-:Y:S01]  /*5dd0*/  MOV R2, 0x0 ;  /* 0x0000000000027802 */ /* 0x000fe20000000f00 */
[----:B------:R-:W-:Y:S02]  /*5de0*/  IMAD.MOV.U32 R3, RZ, RZ, 0x3ff00000 ;  /* 0x3ff00000ff037424 */ /* 0x000fe400078e00ff */
[----:B------:R-:W-:Y:S01]  /*5df0*/  HFMA2 R0, -RZ, RZ, 0, 2.384185791015625e-07 ;  /* 0x00000004ff007431 */ /* 0x000fe200000001ff */
[----:B------:R-:W-:Y:S01]  /*5e00*/  BSSY.RECONVERGENT B2, `(.L_x_14) ;  /* 0x00000db000027945 */ /* 0x000fe20003800200 */
[----:B------:R-:W-:Y:S01]  /*5e10*/  VIADD R5, R1, 0x20 ;  /* 0x0000002001057836 */ /* 0x000fe20000000000 */
[----:B------:R0:W-:Y:S04]  /*5e20*/  STL.64 [R1], R2 ;  /* 0x0000000201007387 */ /* 0x0001e80000100a00 */
[----:B------:R0:W-:Y:S04]  /*5e30*/  STL.64 [R1+0x8], R2 ;  /* 0x0000080201007387 */ /* 0x0001e80000100a00 */
[----:B------:R0:W-:Y:S04]  /*5e40*/  STL.64 [R1+0x10], R2 ;  /* 0x0000100201007387 */ /* 0x0001e80000100a00 */
[----:B------:R0:W-:Y:S04]  /*5e50*/  STL.64 [R1+0x18], R2 ;  /* 0x0000180201007387 */ /* 0x0001e80000100a00 */
[----:B------:R0:W-:Y:S02]  /*5e60*/  STL.64 [R1+0x20], R2 ;  /* 0x0000200201007387 */ /* 0x0001e40000100a00 */
.L_x_15:
        /* <DEDUP_REMOVED lines=212> */
[----:B------:R-:W-:Y:S05]  /*6bb0*/  BSYNC.RECONVERGENT B2 ;  /* 0x0000000000027941 */ /* 0x000fea0003800200 */
.L_x_14:
[----:B--2---:R1:W5:Y:S04]  /*6bc0*/  LDL.64 R12, [R1] ;  /* 0x00000000010c7983 */ /* 0x0043680000100a00 */
[----:B0-----:R1:W5:Y:S04]  /*6bd0*/  LDL.64 R2, [R1+0x8] ;  /* 0x0000080001027983 */ /* 0x0013680000100a00 */
[----:B------:R1:W5:Y:S04]  /*6be0*/  LDL.64 R4, [R1+0x10] ;  /* 0x0000100001047983 */ /* 0x0003680000100a00 */
[----:B------:R1:W5:Y:S04]  /*6bf0*/  LDL.64 R6, [R1+0x18] ;  /* 0x0000180001067983 */ /* 0x0003680000100a00 */
[----:B------:R1:W5:Y:S01]  /*6c00*/  LDL.64 R8, [R1+0x20] ;  /* 0x0000200001087983 */ /* 0x0003620000100a00 */
[----:B------:R-:W-:-:S02]  /*6c10*/  MOV R0, RZ ;  /* 0x000000ff00007202 */ /* 0x000fc40000000f00 */
[----:B------:R-:W-:-:S07]  /*6c20*/  CS2R R26, SRZ ;  /* 0x00000000001a7805 */ /* 0x000fce000001ff00 */
.L_x_18:
[----:B-----5:R-:W-:Y:S01]  /*6c30*/  DADD R26, R12, R26 ;  /* 0x000000000c1a7229 */ /* 0x020fe2000000001a */
[----:B------:R-:W-:Y:S01]  /*6c40*/  VIADD R0, R0, 0x1 ;  /* 0x0000000100007836 */ /* 0x000fe20000000000 */
[----:B------:R-:W-:Y:S01]  /*6c50*/  BSSY.RECONVERGENT B2, `(.L_x_16) ;  /* 0x00000d5000027945 */ /* 0x000fe20003800200 */
[----:B------:R-:W-:Y:S01]  /*6c60*/  IADD3 R10, PT, PT, R1, 0x30, RZ ;  /* 0x00000030010a7810 */ /* 0x000fe20007ffe0ff */
[----:B------:R-:W-:Y:S02]  /*6c70*/  IMAD.MOV.U32 R11, RZ, RZ, 0x4 ;  /* 0x00000004ff0b7424 */ /* 0x000fe400078e00ff */
[----:B------:R-:W-:Y:S02]  /*6c80*/  ISETP.NE.AND P1, PT, R0, 0x3e8, PT ;  /* 0x000003e80000780c */ /* 0x000fe40003f25270 */
[----:B------:R-:W-:-:S08]  /*6c90*/  DADD R26, R26, R2 ;  /* 0x000000001a1a7229 */ /* 0x000fd00000000002 */
[----:B------:R-:W-:-:S08]  /*6ca0*/  DADD R26, R26, R4 ;  /* 0x000000001a1a7229 */ /* 0x000fd00000000004 */
[----:B------:R-:W-:-:S08]  /*6cb0*/  DADD R26, R26, R6 ;  /* 0x000000001a1a7229 */ /* 0x000fd00000000006 */
[----:B------:R-:W-:-:S11]  /*6cc0*/  DADD R26, R26, R8 ;  /* 0x000000001a1a7229 */ /* 0x000fd60000000008 */
.L_x_17:
[----:B------:R-:W2:Y:S04]  /*6cd0*/  LDL.64 R24, [R10+-0x8] ;  /* 0xfffff8000a187983 */ /* 0x000ea80000100a00 */
[----:B------:R-:W3:Y:S04]  /*6ce0*/  LDL.64 R14, [R10] ;  /* 0x000000000a0e7983 */ /* 0x000ee80000100a00 */
[----:B------:R-:W4:Y:S04]  /*6cf0*/  LDL.64 R16, [R10+0x8] ;  /* 0x000008000a107983 */ /* 0x000f280000100a00 */
[----:B------:R-:W5:Y:S04]  /*6d00*/  LDL.64 R18, [R10+0x10] ;  /* 0x000010000a127983 */ /* 0x000f680000100a00 */
[----:B------:R-:W5:Y:S01]  /*6d10*/  LDL.64 R22, [R10+0x18] ;  /* 0x000018000a167983 */ /* 0x000f620000100a00 */
[----:B--2---:R-:W-:-:S03]  /*6d20*/  DADD R26, R24, R26 ;  /* 0x00000000181a7229 */ /* 0x004fc6000000001a */
[----:B------:R-:W2:Y:S05]  /*6d30*/  LDL.64 R24, [R10+0x20] ;  /* 0x000020000a187983 */ /* 0x000eaa0000100a00 */
[----:B---3--:R-:W-:Y:S01]  /*6d40*/  DADD R26, R26, R14 ;  /* 0x000000001a1a7229 */ /* 0x008fe2000000000e */
[----:B------:R-:W3:Y:S07]  /*6d50*/  LDL.64 R14, [R10+0x28] ;  /* 0x000028000a0e7983 */ /* 0x000eee0000100a00 */
[----:B----4-:R-:W-:Y:S01]  /*6d60*/  DADD R26, R26, R16 ;  /* 0x000000001a1a7229 */ /* 0x010fe20000000010 */
[----:B------:R-:W4:Y:S07]  /*6d70*/  LDL.64 R16, [R10+0x30] ;  /* 0x000030000a107983 */ /* 0x000f2e0000100a00 */
[----:B-----5:R-:W-:Y:S01]  /*6d80*/  DADD R26, R26, R18 ;  /* 0x000000001a1a7229 */ /* 0x020fe20000000012 */
[----:B------:R-:W5:Y:S07]  /*6d90*/  LDL.64 R18, [R10+0x38] ;  /* 0x000038000a127983 */ /* 0x000f6e0000100a00 */
[----:B------:R-:W-:Y:S01]  /*6da0*/  DADD R26, R26, R22 ;  /* 0x000000001a1a7229 */ /* 0x000fe20000000016 */
[----:B------:R-:W5:Y:S07]  /*6db0*/  LDL.64 R22, [R10+0x40] ;  /* 0x000040000a167983 */ /* 0x000f6e0000100a00 */
[----:B--2---:R-:W-:-:S02]  /*6dc0*/  DADD R24, R26, R24 ;  /* 0x000000001a187229 */ /* 0x004fc40000000018 */
[----:B------:R-:W2:Y:S06]  /*6dd0*/  LDL.64 R26, [R10+0x48] ;  /* 0x000048000a1a7983 */ /* 0x000eac0000100a00 */
[----:B---3--:R-:W-:Y:S02]  /*6de0*/  DADD R14, R24, R14 ;  /* 0x00000000180e7229 */ /* 0x008fe4000000000e */
[----:B------:R-:W3:Y:S06]  /*6df0*/  LDL.64 R24, [R10+0x50] ;  /* 0x000050000a187983 */ /* 0x000eec0000100a00 */
[----:B----4-:R-:W-:-:S02]  /*6e00*/  DADD R16, R14, R16 ;  /* 0x000000000e107229 */ /* 0x010fc40000000010 */
[----:B------:R-:W4:Y:S06]  /*6e10*/  LDL.64 R14, [R10+0x58] ;  /* 0x000058000a0e7983 */ /* 0x000f2c0000100a00 */
[----:B-----5:R-:W-:Y:S02]  /*6e20*/  DADD R18, R16, R18 ;  /* 0x0000000010127229 */ /* 0x020fe40000000012 */
[----:B------:R-:W5:Y:S06]  /*6e30*/  LDL.64 R16, [R10+0x60] ;  /* 0x000060000a107983 */ /* 0x000f6c0000100a00 */
[----:B------:R-:W-:-:S02]  /*6e40*/  DADD R22, R18, R22 ;  /* 0x0000000012167229 */ /* 0x000fc40000000016 */
[----:B------:R-:W5:Y:S06]  /*6e50*/  LDL.64 R18, [R10+0x68] ;  /* 0x000068000a127983 */ /* 0x000f6c0000100a00 */
[----:B--2---:R-:W-:Y:S02]  /*6e60*/  DADD R26, R22, R26 ;  /* 0x00000000161a7229 */ /* 0x004fe4000000001a */
[----:B------:R-:W2:Y:S06]  /*6e70*/  LDL.64 R22, [R10+0x70] ;  /* 0x000070000a167983 */ /* 0x000eac0000100a00 */
[----:B---3--:R-:W-:-:S02]  /*6e80*/  DADD R24, R26, R24 ;  /* 0x000000001a187229 */ /* 0x008fc40000000018 */
[----:B------:R-:W3:Y:S06]  /*6e90*/  LDL.64 R26, [R10+0x78] ;  /* 0x000078000a1a7983 */ /* 0x000eec0000100a00 */
[----:B----4-:R-:W-:Y:S02]  /*6ea0*/  DADD R14, R24, R14 ;  /* 0x00000000180e7229 */ /* 0x010fe4000000000e */
[----:B------:R-:W4:Y:S06]  /*6eb0*/  LDL.64 R24, [R10+0x80] ;  /* 0x000080000a187983 */ /* 0x000f2c0000100a00 */
[----:B-----5:R-:W-:-:S02]  /*6ec0*/  DADD R16, R14, R16 ;  /* 0x000000000e107229 */ /* 0x020fc40000000010 */
[----:B------:R-:W5:Y:S06]  /*6ed0*/  LDL.64 R14, [R10+0x88] ;  /* 0x000088000a0e7983 */ /* 0x000f6c0000100a00 */
[----:B------:R-:W-:Y:S02]  /*6ee0*/  DADD R18, R16, R18 ;  /* 0x0000000010127229 */ /* 0x000fe40000000012 */
[----:B------:R-:W5:Y:S06]  /*6ef0*/  LDL.64 R16, [R10+0x90] ;  /* 0x000090000a107983 */ /* 0x000f6c0000100a00 */
        /* <DEDUP_REMOVED lines=149> */
[----:B------:R-:W5:Y:S01]  /*7850*/  LDL.64 R26, [R10+0x2e8] ;  /* 0x0002e8000a1a7983 */ /* 0x000f620000100a00 */
[----:B------:R-:W-:-:S05]  /*7860*/  MOV R21, R10 ;  /* 0x0000000a00157202 */ /* 0x000fca0000000f00 */
[----:B--2---:R-:W-:Y:S02]  /*7870*/  DADD R14, R24, R14 ;  /* 0x00000000180e7229 */ /* 0x004fe4000000000e */
[----:B------:R-:W2:Y:S06]  /*7880*/  LDL.64 R24, [R10+0x308] ;  /* 0x000308000a187983 */ /* 0x000eac0000100a00 */
[----:B---3--:R-:W-:Y:S02]  /*7890*/  DADD R16, R14, R16 ;  /* 0x000000000e107229 */ /* 0x008fe40000000010 */
[----:B------:R-:W3:Y:S06]  /*78a0*/  LDL.64 R14, [R10+0x2f0] ;  /* 0x0002f0000a0e7983 */ /* 0x000eec0000100a00 */
[----:B----4-:R-:W-:-:S02]  /*78b0*/  DADD R18, R16, R18 ;  /* 0x0000000010127229 */ /* 0x010fc40000000012 */
[----:B------:R-:W4:Y:S06]  /*78c0*/  LDL.64 R16, [R10+0x2f8] ;  /* 0x0002f8000a107983 */ /* 0x000f2c0000100a00 */
[----:B-----5:R-:W-:Y:S02]  /*78d0*/  DADD R22, R18, R22 ;  /* 0x0000000012167229 */ /* 0x020fe40000000016 */
[----:B------:R0:W5:Y:S06]  /*78e0*/  LDL.64 R18, [R10+0x300] ;  /* 0x000300000a127983 */ /* 0x00016c0000100a00 */
[----:B------:R-:W-:-:S02]  /*78f0*/  DADD R26, R22, R26 ;  /* 0x00000000161a7229 */ /* 0x000fc4000000001a */
[----:B------:R-:W2:Y:S01]  /*7900*/  LDL.64 R22, [R21+0x310] ;  /* 0x0003100015167983 */ /* 0x000ea20000100a00 */
[----:B------:R-:W-:-:S05]  /*7910*/  VIADD R11, R11, 0x64 ;  /* 0x000000640b0b7836 */ /* 0x000fca0000000000 */
[----:B------:R-:W-:Y:S02]  /*7920*/  ISETP.NE.AND P0, PT, R11, 0x3970, PT ;  /* 0x000039700b00780c */ /* 0x000fe40003f05270 */
[----:B0-----:R-:W-:Y:S01]  /*7930*/  IADD3 R10, PT, PT, R10, 0x320, RZ ;  /* 0x000003200a0a7810 */ /* 0x001fe20007ffe0ff */
[----:B---3--:R-:W-:-:S08]  /*7940*/  DADD R14, R26, R14 ;  /* 0x000000001a0e7229 */ /* 0x008fd0000000000e */
[----:B----4-:R-:W-:-:S08]  /*7950*/  DADD R16, R16, R14 ;  /* 0x0000000010107229 */ /* 0x010fd0000000000e */
[----:B-----5:R-:W-:-:S08]  /*7960*/  DADD R16, R16, R18 ;  /* 0x0000000010107229 */ /* 0x020fd00000000012 */
[----:B--2---:R-:W-:-:S08]  /*7970*/  DADD R16, R16, R24 ;  /* 0x0000000010107229 */ /* 0x004fd00000000018 */
[----:B------:R-:W-:Y:S01]  /*7980*/  DADD R26, R16, R22 ;  /* 0x00000000101a7229 */ /* 0x000fe20000000016 */
[----:B------:R-:W-:Y:S10]  /*7990*/  @P0 BRA `(.L_x_17) ;  /* 0xfffffff000cc0947 */ /* 0x000ff4000383ffff */
[----:B------:R-:W-:Y:S05]  /*79a0*/  BSYNC.RECONVERGENT B2 ;  /* 0x0000000000027941 */ /* 0x000fea0003800200 */
.L_x_16:
[----:B------:R-:W-:Y:S05]  /*79b0*/  @P1 BRA `(.L_x_18) ;  /* 0xfffffff0009c1947 */ /* 0x000fea000383ffff */
[----:B------:R-:W-:Y:S05]  /*79c0*/  BRA `(.L_x_10) ;  /* 0x0000001c00a87947 */ /* 0x000fea0003800000 */
.L_x_28:
[----:B------:R-:W-:Y:S01]  /*79d0*/  IMAD.MOV.U32 R2, RZ, RZ, 0x0 ;  /* 0x00000000ff027424 */ /* 0x000fe200078e00ff */
[----:B------:R-:W-:Y:S01]  /*79e0*/  MOV R3, 0x3ff00000 ;  /* 0x3ff0000000037802 */ /* 0x000fe20000000f00 */
[----:B------:R-:W-:Y:S01]  /*79f0*/  IMAD.MOV.U32 R0, RZ, RZ, 0x4 ;  /* 0x00000004ff007424 */ /* 0x000fe200078e00ff */
[----:B------:R-:W-:-:S03]  /*7a00*/  IADD3 R5, PT, PT, R1, 0x20, RZ ;  /* 0x0000002001057810 */ /* 0x000fc60007ffe0ff */
[----:B------:R0:W-:Y:S04]  /*7a10*/  STL.64 [R1], R2 ;  /* 0x0000000201007387 */ /* 0x0001e80000100a00 */
[----:B------:R0:W-:Y:S04]  /*7a20*/  STL.64 [R1+0x8], R2 ;  /* 0x0000080201007387 */ /* 0x0001e80000100a00 */
[----:B------:R0:W-:Y:S04]  /*7a30*/  STL.64 [R1+0x10], R2 ;  /* 0x0000100201007387 */ /* 0x0001e80000100a00 */
[----:B------:R0:W-:Y:S04]  /*7a40*/  STL.64 [R1+0x18], R2 ;  /* 0x0000180201007387 */ /* 0x0001e80000100a00 */
[----:B------:R0:W-:Y:S02]  /*7a50*/  STL.64 [R1+0x20], R2 ;  /* 0x0000200201007387 */ /* 0x0001e40000100a00 */
.L_x_19:
[C---:B------:R-:W-:Y:S01]  /*7a60*/  VIADD R4, R0.reuse, 0x4 ;  /* 0x0000000400047836 */ /* 0x040fe20000000000 */
[----:B------:R-:W-:Y:S01]  /*7a70*/  IADD3 R6, PT, PT, R0, 0x8, RZ ;  /* 0x0000000800067810 */ /* 0x000fe20007ffe0ff */
[----:B------:R-:W-:Y:S02]  /*7a80*/  STL.64 [R5+0x8], R2 ;  /* 0x0000080205007387 */ /* 0x000fe40000100a00 */
[--C-:B--2---:R-:W-:Y:S01]  /*7a90*/  IMAD R7, R4, 0x8, R1.reuse ;  /* 0x0000000804077824 */ /* 0x104fe200078e0201 */
[----:B------:R-:W-:Y:S01]  /*7aa0*/  IADD3 R4, PT, PT, R0, 0xc, RZ ;  /* 0x0000000c00047810 */ /* 0x000fe20007ffe0ff */
[--C-:B------:R-:W-:Y:S01]  /*7ab0*/  IMAD R9, R6, 0x8, R1.reuse ;  /* 0x0000000806097824 */ /* 0x100fe200078e0201 */
[----:B------:R-:W-:Y:S01]  /*7ac0*/  IADD3 R6, PT, PT, R0, 0x10, RZ ;  /* 0x0000001000067810 */ /* 0x000fe20007ffe0ff */
[----:B------:R-:W-:Y:S02]  /*7ad0*/  STL.64 [R5+0x10], R2 ;  /* 0x0000100205007387 */ /* 0x000fe40000100a00 */
[--C-:B------:R-:W-:Y:S01]  /*7ae0*/  IMAD R11, R4, 0x8, R1.reuse ;  /* 0x00000008040b7824 */ /* 0x100fe200078e0201 */
[----:B------:R-:W-:Y:S01]  /*7af0*/  IADD3 R4, PT, PT, R0, 0x14, RZ ;  /* 0x0000001400047810 */ /* 0x000fe20007ffe0ff */
        /* <DEDUP_REMOVED lines=162> */
[----:B------:R1:W-:Y:S01]  /*8520*/  STL.64 [R11+0x18], R2 ;  /* 0x000018020b007387 */ /* 0x0003e20000100a00 */
[--C-:B------:R-:W-:Y:S01]  /*8530*/  IMAD R13, R6, 0x8, R1.reuse ;  /* 0x00000008060d7824 */ /* 0x100fe200078e0201 */
[----:B------:R-:W-:Y:S02]  /*8540*/  IADD3 R6, PT, PT, R0, 0x88, RZ ;  /* 0x0000008800067810 */ /* 0x000fe40007ffe0ff */
[----:B------:R-:W-:Y:S04]  /*8550*/  STL.64 [R5], R2 ;  /* 0x0000000205007387 */ /* 0x000fe80000100a00 */
[----:B------:R-:W-:Y:S01]  /*8560*/  STL.64 [R5+0x8], R2 ;  /* 0x0000080205007387 */ /* 0x000fe20000100a00 */
[----:B-1----:R-:W-:Y:S01]  /*8570*/  IMAD R11, R4, 0x8, R1 ;  /* 0x00000008040b7824 */ /* 0x002fe200078e0201 */
[C---:B------:R-:W-:Y:S01]  /*8580*/  IADD3 R4, PT, PT, R0.reuse, 0x84, RZ ;  /* 0x0000008400047810 */ /* 0x040fe20007ffe0ff */
[----:B------:R-:W-:Y:S01]  /*8590*/  VIADD R0, R0, 0x8c ;  /* 0x0000008c00007836 */ /* 0x000fe20000000000 */
[----:B------:R-:W-:Y:S04]  /*85a0*/  STL.64 [R5+0x10], R2 ;  /* 0x0000100205007387 */ /* 0x000fe80000100a00 */
[----:B------:R1:W-:Y:S01]  /*85b0*/  STL.64 [R5+0x18], R2 ;  /* 0x0000180205007387 */ /* 0x0003e20000100a00 */
[----:B------:R-:W-:-:S03]  /*85c0*/  ISETP.NE.AND P0, PT, R0, 0x3970, PT ;  /* 0x000039700000780c */ /* 0x000fc60003f05270 */
[----:B------:R-:W-:Y:S04]  /*85d0*/  STL.64 [R7], R2 ;  /* 0x0000000207007387 */ /* 0x000fe80000100a00 */
[----:B------:R-:W-:Y:S04]  /*85e0*/  STL.64 [R7+0x8], R2 ;  /* 0x0000080207007387 */ /* 0x000fe80000100a00 */
[----:B------:R-:W-:Y:S01]  /*85f0*/  STL.64 [R7+0x10], R2 ;  /* 0x0000100207007387 */ /* 0x000fe20000100a00 */
[----:B-1----:R-:W-:-:S03]  /*8600*/  LEA R5, R0, R1, 0x3 ;  /* 0x0000000100057211 */ /* 0x002fc600078e18ff */
[----:B------:R1:W-:Y:S04]  /*8610*/  STL.64 [R7+0x18], R2 ;  /* 0x0000180207007387 */ /* 0x0003e80000100a00 */
[----:B------:R-:W-:Y:S04]  /*8620*/  STL.64 [R9], R2 ;  /* 0x0000000209007387 */ /* 0x000fe80000100a00 */
[----:B------:R-:W-:Y:S04]  /*8630*/  STL.64 [R9+0x8], R2 ;  /* 0x0000080209007387 */ /* 0x000fe80000100a00 */
[----:B------:R-:W-:Y:S01]  /*8640*/  STL.64 [R9+0x10], R2 ;  /* 0x0000100209007387 */ /* 0x000fe20000100a00 */
[----:B-1----:R-:W-:-:S03]  /*8650*/  IMAD R7, R4, 0x8, R1 ;  /* 0x0000000804077824 */ /* 0x002fc600078e0201 */
[----:B------:R1:W-:Y:S04]  /*8660*/  STL.64 [R9+0x18], R2 ;  /* 0x0000180209007387 */ /* 0x0003e80000100a00 */
[----:B------:R2:W-:Y:S04]  /*8670*/  STL.64 [R11], R2 ;  /* 0x000000020b007387 */ /* 0x0005e80000100a00 */
[----:B------:R2:W-:Y:S01]  /*8680*/  STL.64 [R11+0x8], R2 ;  /* 0x000008020b007387 */ /* 0x0005e20000100a00 */
[----:B-1----:R-:W-:-:S03]  /*8690*/  LEA R9, R6, R1, 0x3 ;  /* 0x0000000106097211 */ /* 0x002fc600078e18ff */
        /* <DEDUP_REMOVED lines=18> */
.L_x_21:
[----:B--2---:R-:W2:Y:S04]  /*87c0*/  LDL.64 R10, [R1] ;  /* 0x00000000010a7983 */ /* 0x004ea80000100a00 */
[----:B0-----:R-:W3:Y:S04]  /*87d0*/  LDL.64 R2, [R1+0x8] ;  /* 0x0000080001027983 */ /* 0x001ee80000100a00 */
[----:B------:R-:W4:Y:S04]  /*87e0*/  LDL.64 R4, [R1+0x10] ;  /* 0x0000100001047983 */ /* 0x000f280000100a00 */
[----:B------:R-:W5:Y:S04]  /*87f0*/  LDL.64 R6, [R1+0x18] ;  /* 0x0000180001067983 */ /* 0x000f680000100a00 */
[----:B------:R-:W5:Y:S01]  /*8800*/  LDL.64 R8, [R1+0x20] ;  /* 0x0000200001087983 */ /* 0x000f620000100a00 */
[----:B------:R-:W-:Y:S01]  /*8810*/  UIADD3 UR4, UPT, UPT, UR4, 0x1, URZ ;  /* 0x0000000104047890 */ /* 0x000fe2000fffe0ff */
[----:B------:R-:W-:Y:S01]  /*8820*/  IMAD.MOV.U32 R0, RZ, RZ, 0x4 ;  /* 0x00000004ff007424 */ /* 0x000fe200078e00ff */
[----:B------:R-:W-:-:S02]  /*8830*/  IADD3 R18, PT, PT, R1, 0x20, RZ ;  /* 0x0000002001127810 */ /* 0x000fc40007ffe0ff */
[----:B------:R-:W-:Y:S01]  /*8840*/  UISETP.NE.AND UP0, UPT, UR4, 0x3e8, UPT ;  /* 0x000003e80400788c */ /* 0x000fe2000bf05270 */
[----:B--2---:R-:W-:-:S08]  /*8850*/  DADD R26, R10, R26 ;  /* 0x000000000a1a7229 */ /* 0x004fd0000000001a */
[----:B---3--:R-:W-:-:S08]  /*8860*/  DADD R2, R26, R2 ;  /* 0x000000001a027229 */ /* 0x008fd00000000002 */
[----:B----4-:R-:W-:-:S08]  /*8870*/  DADD R2, R2, R4 ;  /* 0x0000000002027229 */ /* 0x010fd00000000004 */
[----:B-----5:R-:W-:-:S08]  /*8880*/  DADD R2, R2, R6 ;  /* 0x0000000002027229 */ /* 0x020fd00000000006 */
[----:B------:R-:W-:-:S11]  /*8890*/  DADD R26, R2, R8 ;  /* 0x00000000021a7229 */ /* 0x000fd60000000008 */
.L_x_20:
[----:B------:R-:W2:Y:S04]  /*88a0*/  LDL.64 R16, [R18+0x8] ;  /* 0x0000080012107983 */ /* 0x000ea80000100a00 */
[----:B------:R-:W3:Y:S01]  /*88b0*/  LDL.64 R24, [R18+0x10] ;  /* 0x0000100012187983 */ /* 0x000ee20000100a00 */
[----:B------:R-:W-:-:S03]  /*88c0*/  VIADD R2, R0, 0x4 ;  /* 0x0000000400027836 */ /* 0x000fc60000000000 */
[----:B------:R-:W4:Y:S02]  /*88d0*/  LDL.64 R22, [R18+0x18] ;  /* 0x0000180012167983 */ /* 0x000f240000100a00 */
[----:B------:R-:W-:-:S05]  /*88e0*/  LEA R21, R2, R1, 0x3 ;  /* 0x0000000102157211 */ /* 0x000fca00078e18ff */
[----:B------:R-:W5:Y:S04]  /*88f0*/  LDL.64 R2, [R21] ;  /* 0x0000000015027983 */ /* 0x000f680000100a00 */
[----:B------:R-:W5:Y:S04]  /*8900*/  LDL.64 R14, [R21+0x8] ;  /* 0x00000800150e7983 */ /* 0x000f680000100a00 */
[----:B------:R-:W5:Y:S01]  /*8910*/  LDL.64 R8, [R21+0x10] ;  /* 0x0000100015087983 */ /* 0x000f620000100a00 */
[----:B------:R-:W-:-:S03]  /*8920*/  VIADD R6, R0, 0x8 ;  /* 0x0000000800067836 */ /* 0x000fc60000000000 */
[----:B------:R0:W5:Y:S02]  /*8930*/  LDL.64 R4, [R21+0x18] ;  /* 0x0000180015047983 */ /* 0x0001640000100a00 */
[----:B------:R-:W-:-:S05]  /*8940*/  LEA R28, R6, R1, 0x3 ;  /* 0x00000001061c7211 */ /* 0x000fca00078e18ff */
[----:B------:R-:W5:Y:S04]  /*8950*/  LDL.64 R12, [R28] ;  /* 0x000000001c0c7983 */ /* 0x000f680000100a00 */
[----:B------:R-:W5:Y:S04]  /*8960*/  LDL.64 R10, [R28+0x8] ;  /* 0x000008001c0a7983 */ /* 0x000f680000100a00 */
[----:B------:R-:W5:Y:S01]  /*8970*/  LDL.64 R6, [R28+0x10] ;  /* 0x000010001c067983 */ /* 0x000f620000100a00 */
[----:B0-----:R-:W-:-:S05]  /*8980*/  VIADD R21, R0, 0x10 ;  /* 0x0000001000157836 */ /* 0x001fca0000000000 */
[-C--:B------:R-:W-:Y:S01]  /*8990*/  LEA R21, R21, R1.reuse, 0x3 ;  /* 0x0000000115157211 */ /* 0x080fe200078e18ff */
[----:B--2---:R-:W-:Y:S01]  /*89a0*/  DADD R18, R16, R26 ;  /* 0x0000000010127229 */ /* 0x004fe2000000001a */
[----:B------:R-:W-:Y:S01]  /*89b0*/  VIADD R26, R0, 0xc ;  /* 0x0000000c001a7836 */ /* 0x000fe20000000000 */
[----:B------:R-:W2:Y:S04]  /*89c0*/  LDL.64 R16, [R28+0x18] ;  /* 0x000018001c107983 */ /* 0x000ea80000100a00 */
[----:B------:R-:W-:Y:S02]  /*89d0*/  LEA R26, R26, R1, 0x3 ;  /* 0x000000011a1a7211 */ /* 0x000fe400078e18ff */
        /* <DEDUP_REMOVED lines=14> */
[----:B0-----:R-:W-:-:S05]  /*8ac0*/  VIADD R26, R0, 0x14 ;  /* 0x00000014001a7836 */ /* 0x001fca0000000000 */
[----:B------:R-:W-:Y:S02]  /*8ad0*/  DADD R10, R12, R10 ;  /* 0x000000000c0a7229 */ /* 0x000fe4000000000a */
[----:B------:R0:W5:Y:S01]  /*8ae0*/  LDL.64 R12, [R21+0x18] ;  /* 0x00001800150c7983 */ /* 0x0001620000100a00 */
[----:B------:R-:W-:-:S05]  /*8af0*/  LEA R26, R26, R1, 0x3 ;  /* 0x000000011a1a7211 */ /* 0x000fca00078e18ff */
[----:B------:R-:W-:Y:S02]  /*8b00*/  DADD R6, R10, R6 ;  /* 0x000000000a067229 */ /* 0x000fe40000000006 */
[----:B------:R-:W5:Y:S01]  /*8b10*/  LDL.64 R10, [R26] ;  /* 0x000000001a0a7983 */ /* 0x000f620000100a00 */
[----:B------:R-:W-:-:S05]  /*8b20*/  VIADD R28, R0, 0x18 ;  /* 0x00000018001c7836 */ /* 0x000fca0000000000 */
[----:B0-----:R-:W-:Y:S01]  /*8b30*/  LEA R21, R28, R1, 0x3 ;  /* 0x000000011c157211 */ /* 0x001fe200078e18ff */
[----:B------:R-:W-:Y:S01]  /*8b40*/  VIADD R28, R0, 0x1c ;  /* 0x0000001c001c7836 */ /* 0x000fe20000000000 */
        /* <DEDUP_REMOVED lines=12> */
[----:B0-----:R-:W-:-:S05]  /*8c10*/  LEA R26, R28, R1, 0x3 ;  /* 0x000000011c1a7211 */ /* 0x001fca00078e18ff */
        /* <DEDUP_REMOVED lines=8> */
[----:B------:R-:W-:-:S05]  /*8ca0*/  VIADD R28, R0, 0x20 ;  /* 0x00000020001c7836 */ /* 0x000fca0000000000 */
[----:B0-----:R-:W-:Y:S01]  /*8cb0*/  LEA R21, R28, R1, 0x3 ;  /* 0x000000011c157211 */ /* 0x001fe200078e18ff */
[----:B------:R-:W-:Y:S01]  /*8cc0*/  VIADD R28, R0, 0x24 ;  /* 0x00000024001c7836 */ /* 0x000fe20000000000 */
        /* <DEDUP_REMOVED lines=18> */
[----:B------:R-:W-:Y:S02]  /*8df0*/  DADD R4, R8, R4 ;  /* 0x0000000008047229 */ /* 0x000fe40000000004 */
[----:B------:R1:W5:Y:S01]  /*8e00*/  LDL.64 R8, [R26+0x18] ;  /* 0x000018001a087983 */ /* 0x0003620000100a00 */
[----:B0-----:R-:W-:-:S05]  /*8e10*/  LEA R21, R28, R1, 0x3 ;  /* 0x000000011c157211 */ /* 0x001fca00078e18ff */
[----:B------:R-:W-:Y:S02]  /*8e20*/  DADD R12, R4, R12 ;  /* 0x00000000040c7229 */ /* 0x000fe4000000000c */
[----:B------:R-:W5:Y:S01]  /*8e30*/  LDL.64 R4, [R21] ;  /* 0x0000000015047983 */ /* 0x000f620000100a00 */
[----:B------:R-:W-:-:S05]  /*8e40*/  VIADD R28, R0, 0x2c ;  /* 0x0000002c001c7836 */ /* 0x000fca0000000000 */
[----:B-1----:R-:W-:Y:S01]  /*8e50*/  LEA R26, R28, R1, 0x3 ;  /* 0x000000011c1a7211 */ /* 0x002fe200078e18ff */
        /* <DEDUP_REMOVED lines=122> */
[----:B0-----:R-:W-:-:S05]  /*9600*/  VIADD R26, R0, 0x60 ;  /* 0x00000060001a7836 */ /* 0x001fca0000000000 */
[----:B--2---:R-:W-:Y:S02]  /*9610*/  DADD R2, R22, R2 ;  /* 0x0000000016027229 */ /* 0x004fe40000000002 */
[----:B------:R-:W2:Y:S06]  /*9620*/  LDL.64 R22, [R21+0x18] ;  /* 0x0000180015167983 */ /* 0x000eac0000100a00 */
[----:B---3--:R-:W-:Y:S01]  /*9630*/  DADD R14, R2, R14 ;  /* 0x00000000020e7229 */ /* 0x008fe2000000000e */
[----:B------:R-:W-:-:S05]  /*9640*/  VIADD R2, R0, 0x5c ;  /* 0x0000005c00027836 */ /* 0x000fca0000000000 */
[----:B------:R-:W-:Y:S02]  /*9650*/  LEA R2, R2, R1, 0x3 ;  /* 0x0000000102027211 */ /* 0x000fe400078e18ff */
[----:B----4-:R-:W-:-:S03]  /*9660*/  DADD R14, R14, R8 ;  /* 0x000000000e0e7229 */ /* 0x010fc60000000008 */
[----:B------:R-:W3:Y:S05]  /*9670*/  LDL.64 R8, [R2] ;  /* 0x0000000002087983 */ /* 0x000eea0000100a00 */
[----:B-----5:R-:W-:Y:S01]  /*9680*/  DADD R14, R14, R4 ;  /* 0x000000000e0e7229 */ /* 0x020fe20000000004 */
[----:B------:R-:W4:Y:S07]  /*9690*/  LDL.64 R4, [R2+0x8] ;  /* 0x0000080002047983 */ /* 0x000f2e0000100a00 */
[----:B------:R-:W-:Y:S01]  /*96a0*/  DADD R14, R14, R12 ;  /* 0x000000000e0e7229 */ /* 0x000fe2000000000c */
[----:B------:R-:W5:Y:S01]  /*96b0*/  LDL.64 R12, [R2+0x10] ;  /* 0x00001000020c7983 */ /* 0x000f620000100a00 */
[----:B------:R-:W-:-:S06]  /*96c0*/  LEA R3, R26, R1, 0x3 ;  /* 0x000000011a037211 */ /* 0x000fcc00078e18ff */
[----:B------:R-:W-:Y:S01]  /*96d0*/  DADD R10, R14, R10 ;  /* 0x000000000e0a7229 */ /* 0x000fe2000000000a */
[----:B------:R-:W5:Y:S04]  /*96e0*/  LDL.64 R26, [R3] ;  /* 0x00000000031a7983 */ /* 0x000f680000100a00 */
[----:B------:R-:W5:Y:S03]  /*96f0*/  LDL.64 R14, [R2+0x18] ;  /* 0x00001800020e7983 */ /* 0x000f660000100a00 */
[----:B------:R-:W-:Y:S01]  /*9700*/  DADD R6, R10, R6 ;  /* 0x000000000a067229 */ /* 0x000fe20000000006 */
[----:B------:R-:W-:Y:S01]  /*9710*/  VIADD R0, R0, 0x64 ;  /* 0x0000006400007836 */ /* 0x000fe20000000000 */
[----:B------:R-:W5:Y:S04]  /*9720*/  LDL.64 R10, [R3+0x8] ;  /* 0x00000800030a7983 */ /* 0x000f680000100a00 */
[----:B------:R-:W5:Y:S02]  /*9730*/  LDL.64 R28, [R3+0x18] ;  /* 0x00001800031c7983 */ /* 0x000f640000100a00 */
[----:B------:R-:W-:-:S02]  /*9740*/  DADD R6, R6, R16 ;  /* 0x0000000006067229 */ /* 0x000fc40000000010 */
[----:B------:R-:W5:Y:S06]  /*9750*/  LDL.64 R16, [R3+0x10] ;  /* 0x0000100003107983 */ /* 0x000f6c0000100a00 */
[----:B------:R-:W-:Y:S01]  /*9760*/  DADD R6, R6, R18 ;  /* 0x0000000006067229 */ /* 0x000fe20000000012 */
[----:B------:R-:W-:-:S07]  /*9770*/  LEA R18, R0, R1, 0x3 ;  /* 0x0000000100127211 */ /* 0x000fce00078e18ff */
        /* <DEDUP_REMOVED lines=15> */
.L_x_10:
[----:B------:R-:W-:Y:S05]  /*9870*/  BSYNC.RECONVERGENT B1 ;  /* 0x0000000000017941 */ /* 0x000fea0003800200 */
.L_x_0:
[----:B------:R-:W0:Y:S02]  /*9880*/  LDC.64 R2, c[0x0][0x388] ;  /* 0x0000e200ff027b82 */ /* 0x000e240000000a00 */
[----:B0-----:R-:W-:-:S05]  /*9890*/  IMAD.WIDE R20, R20, 0x8, R2 ;  /* 0x0000000814147825 */ /* 0x001fca00078e0202 */
[----:B------:R-:W-:Y:S01]  /*98a0*/  STG.E.64 desc[UR6][R20.64], R26 ;  /* 0x0000001a14007986 */ /* 0x000fe2000c101b06 */
[----:B------:R-:W-:Y:S05]  /*98b0*/  EXIT ;  /* 0x000000000000794d */ /* 0x000fea0003800000 */
.L_x_22:
[----:B------:R-:W-:-:S00]  /*98c0*/  BRA `(.L_x_22) ;  /* 0xfffffffc00fc7947 */ /* 0x000fc0000383ffff */
[----:B------:R-:W-:-:S00]  /*98d0*/  NOP ;  /* 0x0000000000007918 */ /* 0x000fc00000000000 */
        /* <DEDUP_REMOVED lines=10> */
.L_x_31:


//--------------------- .nv.shared.reserved.0     --------------------------
	.section	.nv.shared.reserved.0,"aw",@nobits
	.weak		__nv_reservedSMEM_offset_0_alias
	.size		__nv_reservedSMEM_offset_0_alias, 0, 64
	.other		__nv_reservedSMEM_offset_0_alias,@"STO_CUDA_RESERVED_SHARED STV_DEFAULT"
__nv_reservedSMEM_offset_0_alias:
	.zero		0
	.zero		64


//--------------------- .nv.constant0._ZN7GPUfunc6kernelEPdS0_i --------------------------
	.section	.nv.constant0._ZN7GPUfunc6kernelEPdS0_i,"a",@progbits
	.sectionflags	@""
	.align	4
.nv.constant0._ZN7GPUfunc6kernelEPdS0_i:
	.zero		916


//--------------------- SYMBOLS --------------------------

	.type		.nv.reservedSmem.offset0,@object
	.size		.nv.reservedSmem.offset0,0x4
